//
// Generated by NVIDIA NVVM Compiler
//
// Compiler Build ID: CL-36424714
// Cuda compilation tools, release 13.0, V13.0.88
// Based on NVVM 20.0.0
//

.version 9.0
.target sm_100
.address_size 64

	// .globl	_Z8act_reluPfi

.visible .entry _Z8act_reluPfi(
	.param .u64 .ptr .align 1 _Z8act_reluPfi_param_0,
	.param .u32 _Z8act_reluPfi_param_1
)
{
	.reg .pred 	%p<2>;
	.reg .b32 	%r<6>;
	.reg .b32 	%f<3>;
	.reg .b64 	%rd<5>;

	ld.param.u64 	%rd1, [_Z8act_reluPfi_param_0];
	ld.param.u32 	%r2, [_Z8act_reluPfi_param_1];
	mov.u32 	%r3, %ctaid.x;
	mov.u32 	%r4, %ntid.x;
	mov.u32 	%r5, %tid.x;
	mad.lo.s32 	%r1, %r3, %r4, %r5;
	setp.ge.s32 	%p1, %r1, %r2;
	@%p1 bra 	$L__BB0_2;
	cvta.to.global.u64 	%rd2, %rd1;
	mul.wide.s32 	%rd3, %r1, 4;
	add.s64 	%rd4, %rd2, %rd3;
	ld.global.f32 	%f1, [%rd4];
	max.f32 	%f2, %f1, 0f00000000;
	st.global.f32 	[%rd4], %f2;
$L__BB0_2:
	ret;

}
	// .globl	_Z7pool2x2PKfPfiiii
.visible .entry _Z7pool2x2PKfPfiiii(
	.param .u64 .ptr .align 1 _Z7pool2x2PKfPfiiii_param_0,
	.param .u64 .ptr .align 1 _Z7pool2x2PKfPfiiii_param_1,
	.param .u32 _Z7pool2x2PKfPfiiii_param_2,
	.param .u32 _Z7pool2x2PKfPfiiii_param_3,
	.param .u32 _Z7pool2x2PKfPfiiii_param_4,
	.param .u32 _Z7pool2x2PKfPfiiii_param_5
)
{
	.reg .pred 	%p<2>;
	.reg .b32 	%r<35>;
	.reg .b32 	%f<8>;
	.reg .b64 	%rd<14>;

	ld.param.u64 	%rd1, [_Z7pool2x2PKfPfiiii_param_0];
	ld.param.u64 	%rd2, [_Z7pool2x2PKfPfiiii_param_1];
	ld.param.u32 	%r7, [_Z7pool2x2PKfPfiiii_param_2];
	ld.param.u32 	%r4, [_Z7pool2x2PKfPfiiii_param_3];
	ld.param.u32 	%r5, [_Z7pool2x2PKfPfiiii_param_4];
	ld.param.u32 	%r6, [_Z7pool2x2PKfPfiiii_param_5];
	shr.u32 	%r8, %r4, 31;
	add.s32 	%r9, %r4, %r8;
	shr.s32 	%r1, %r9, 1;
	shr.u32 	%r10, %r5, 31;
	add.s32 	%r11, %r5, %r10;
	shr.s32 	%r2, %r11, 1;
	mov.u32 	%r12, %ctaid.x;
	mov.u32 	%r13, %ntid.x;
	mov.u32 	%r14, %tid.x;
	mad.lo.s32 	%r3, %r12, %r13, %r14;
	mul.lo.s32 	%r15, %r1, %r7;
	mul.lo.s32 	%r16, %r15, %r2;
	mul.lo.s32 	%r17, %r16, %r6;
	setp.ge.s32 	%p1, %r3, %r17;
	@%p1 bra 	$L__BB1_2;
	cvta.to.global.u64 	%rd3, %rd1;
	cvta.to.global.u64 	%rd4, %rd2;
	div.s32 	%r18, %r3, %r6;
	mul.lo.s32 	%r19, %r18, %r6;
	sub.s32 	%r20, %r3, %r19;
	div.s32 	%r21, %r18, %r2;
	mul.lo.s32 	%r22, %r21, %r2;
	sub.s32 	%r23, %r18, %r22;
	rem.s32 	%r24, %r21, %r1;
	mul.lo.s32 	%r25, %r6, %r1;
	mul.lo.s32 	%r26, %r25, %r2;
	div.s32 	%r27, %r3, %r26;
	shl.b32 	%r28, %r24, 1;
	shl.b32 	%r29, %r23, 1;
	mad.lo.s32 	%r30, %r27, %r4, %r28;
	mad.lo.s32 	%r31, %r30, %r5, %r29;
	mad.lo.s32 	%r32, %r31, %r6, %r20;
	mul.wide.s32 	%rd5, %r32, 4;
	add.s64 	%rd6, %rd3, %rd5;
	ld.global.nc.f32 	%f1, [%rd6];
	add.s32 	%r33, %r31, %r5;
	mad.lo.s32 	%r34, %r33, %r6, %r20;
	mul.wide.s32 	%rd7, %r34, 4;
	add.s64 	%rd8, %rd3, %rd7;
	ld.global.nc.f32 	%f2, [%rd8];
	max.f32 	%f3, %f1, %f2;
	mul.wide.s32 	%rd9, %r6, 4;
	add.s64 	%rd10, %rd6, %rd9;
	ld.global.nc.f32 	%f4, [%rd10];
	max.f32 	%f5, %f3, %f4;
	add.s64 	%rd11, %rd8, %rd9;
	ld.global.nc.f32 	%f6, [%rd11];
	max.f32 	%f7, %f5, %f6;
	mul.wide.s32 	%rd12, %r3, 4;
	add.s64 	%rd13, %rd4, %rd12;
	st.global.f32 	[%rd13], %f7;
$L__BB1_2:
	ret;

}
	// .globl	_Z7conv3x3PKfS0_S0_Pfiiiii
.visible .entry _Z7conv3x3PKfS0_S0_Pfiiiii(
	.param .u64 .ptr .align 1 _Z7conv3x3PKfS0_S0_Pfiiiii_param_0,
	.param .u64 .ptr .align 1 _Z7conv3x3PKfS0_S0_Pfiiiii_param_1,
	.param .u64 .ptr .align 1 _Z7conv3x3PKfS0_S0_Pfiiiii_param_2,
	.param .u64 .ptr .align 1 _Z7conv3x3PKfS0_S0_Pfiiiii_param_3,
	.param .u32 _Z7conv3x3PKfS0_S0_Pfiiiii_param_4,
	.param .u32 _Z7conv3x3PKfS0_S0_Pfiiiii_param_5,
	.param .u32 _Z7conv3x3PKfS0_S0_Pfiiiii_param_6,
	.param .u32 _Z7conv3x3PKfS0_S0_Pfiiiii_param_7,
	.param .u32 _Z7conv3x3PKfS0_S0_Pfiiiii_param_8
)
{
	.reg .pred 	%p<36>;
	.reg .b32 	%r<114>;
	.reg .b32 	%f<51>;
	.reg .b64 	%rd<51>;

	ld.param.u64 	%rd4, [_Z7conv3x3PKfS0_S0_Pfiiiii_param_1];
	ld.param.u64 	%rd5, [_Z7conv3x3PKfS0_S0_Pfiiiii_param_2];
	ld.param.u32 	%r67, [_Z7conv3x3PKfS0_S0_Pfiiiii_param_4];
	ld.param.u32 	%r63, [_Z7conv3x3PKfS0_S0_Pfiiiii_param_5];
	ld.param.u32 	%r64, [_Z7conv3x3PKfS0_S0_Pfiiiii_param_6];
	ld.param.u32 	%r65, [_Z7conv3x3PKfS0_S0_Pfiiiii_param_7];
	ld.param.u32 	%r66, [_Z7conv3x3PKfS0_S0_Pfiiiii_param_8];
	mov.u32 	%r68, %ctaid.x;
	mov.u32 	%r69, %ntid.x;
	mov.u32 	%r70, %tid.x;
	mad.lo.s32 	%r1, %r68, %r69, %r70;
	mul.lo.s32 	%r71, %r63, %r67;
	mul.lo.s32 	%r72, %r71, %r64;
	mul.lo.s32 	%r73, %r72, %r66;
	setp.ge.s32 	%p9, %r1, %r73;
	@%p9 bra 	$L__BB2_23;
	cvta.to.global.u64 	%rd7, %rd5;
	div.s32 	%r3, %r1, %r66;
	mul.lo.s32 	%r74, %r3, %r66;
	sub.s32 	%r2, %r1, %r74;
	mul.lo.s32 	%r75, %r64, %r63;
	mul.lo.s32 	%r4, %r75, %r66;
	mul.wide.s32 	%rd8, %r2, 4;
	add.s64 	%rd9, %rd7, %rd8;
	ld.global.nc.f32 	%f41, [%rd9];
	setp.lt.s32 	%p10, %r65, 1;
	@%p10 bra 	$L__BB2_22;
	ld.param.u64 	%rd49, [_Z7conv3x3PKfS0_S0_Pfiiiii_param_0];
	div.s32 	%r76, %r3, %r64;
	mul.lo.s32 	%r77, %r76, %r64;
	sub.s32 	%r78, %r3, %r77;
	rem.s32 	%r79, %r76, %r63;
	cvta.to.global.u64 	%rd1, %rd4;
	cvta.to.global.u64 	%rd2, %rd49;
	div.s32 	%r80, %r1, %r4;
	mad.lo.s32 	%r81, %r80, %r63, %r79;
	setp.gt.s32 	%p11, %r79, 0;
	setp.gt.s32 	%p12, %r63, -1;
	and.pred  	%p13, %p11, %p12;
	add.s32 	%r82, %r81, -1;
	mul.lo.s32 	%r83, %r2, %r65;
	setp.gt.s32 	%p14, %r78, 0;
	setp.gt.s32 	%p15, %r64, -1;
	and.pred  	%p16, %p14, %p15;
	and.pred  	%p1, %p13, %p16;
	mad.lo.s32 	%r84, %r82, %r64, %r78;
	add.s32 	%r85, %r84, -1;
	mul.lo.s32 	%r97, %r85, %r65;
	mul.lo.s32 	%r96, %r83, 9;
	or.b32  	%r86, %r78, %r64;
	setp.gt.s32 	%p17, %r86, -1;
	and.pred  	%p2, %p13, %p17;
	mul.lo.s32 	%r98, %r84, %r65;
	add.s32 	%r99, %r96, %r65;
	add.s32 	%r87, %r78, 1;
	setp.gt.s32 	%p18, %r78, -2;
	setp.lt.s32 	%p19, %r87, %r64;
	and.pred  	%p20, %p18, %p19;
	and.pred  	%p3, %p13, %p20;
	add.s32 	%r100, %r98, %r65;
	add.s32 	%r101, %r99, %r65;
	or.b32  	%r88, %r79, %r63;
	setp.gt.s32 	%p21, %r88, -1;
	or.b32  	%r89, %r88, %r64;
	setp.gt.s32 	%p22, %r89, -1;
	and.pred  	%p4, %p14, %p22;
	add.s32 	%r90, %r85, %r64;
	mul.lo.s32 	%r102, %r90, %r65;
	add.s32 	%r103, %r101, %r65;
	or.b32  	%r13, %r88, %r86;
	add.s32 	%r104, %r102, %r65;
	add.s32 	%r105, %r103, %r65;
	and.pred  	%p5, %p21, %p20;
	add.s32 	%r91, %r90, 2;
	mul.lo.s32 	%r106, %r91, %r65;
	add.s32 	%r107, %r105, %r65;
	add.s32 	%r92, %r79, 1;
	setp.gt.s32 	%p23, %r79, -2;
	setp.lt.s32 	%p24, %r92, %r63;
	and.pred  	%p25, %p23, %p24;
	and.pred  	%p6, %p25, %p16;
	add.s32 	%r93, %r90, %r64;
	mul.lo.s32 	%r108, %r93, %r65;
	add.s32 	%r109, %r107, %r65;
	and.pred  	%p7, %p25, %p17;
	add.s32 	%r110, %r108, %r65;
	add.s32 	%r111, %r109, %r65;
	and.pred  	%p8, %p25, %p20;
	add.s32 	%r94, %r93, 2;
	mul.lo.s32 	%r112, %r94, %r65;
	add.s32 	%r113, %r111, %r65;
	neg.s32 	%r95, %r65;
	not.pred 	%p26, %p1;
	not.pred 	%p27, %p2;
	not.pred 	%p28, %p3;
	not.pred 	%p29, %p4;
	not.pred 	%p31, %p5;
	not.pred 	%p32, %p6;
	not.pred 	%p33, %p7;
	not.pred 	%p34, %p8;
$L__BB2_3:
	@%p26 bra 	$L__BB2_5;
	mul.wide.s32 	%rd10, %r97, 4;
	add.s64 	%rd11, %rd2, %rd10;
	ld.global.nc.f32 	%f22, [%rd11];
	mul.wide.s32 	%rd12, %r96, 4;
	add.s64 	%rd13, %rd1, %rd12;
	ld.global.nc.f32 	%f23, [%rd13];
	fma.rn.f32 	%f41, %f22, %f23, %f41;
$L__BB2_5:
	@%p27 bra 	$L__BB2_7;
	mul.wide.s32 	%rd14, %r98, 4;
	add.s64 	%rd15, %rd2, %rd14;
	ld.global.nc.f32 	%f24, [%rd15];
	mul.wide.s32 	%rd16, %r99, 4;
	add.s64 	%rd17, %rd1, %rd16;
	ld.global.nc.f32 	%f25, [%rd17];
	fma.rn.f32 	%f41, %f24, %f25, %f41;
$L__BB2_7:
	@%p28 bra 	$L__BB2_9;
	mul.wide.s32 	%rd18, %r100, 4;
	add.s64 	%rd19, %rd2, %rd18;
	ld.global.nc.f32 	%f26, [%rd19];
	mul.wide.s32 	%rd20, %r101, 4;
	add.s64 	%rd21, %rd1, %rd20;
	ld.global.nc.f32 	%f27, [%rd21];
	fma.rn.f32 	%f41, %f26, %f27, %f41;
$L__BB2_9:
	@%p29 bra 	$L__BB2_11;
	mul.wide.s32 	%rd22, %r102, 4;
	add.s64 	%rd23, %rd2, %rd22;
	ld.global.nc.f32 	%f28, [%rd23];
	mul.wide.s32 	%rd24, %r103, 4;
	add.s64 	%rd25, %rd1, %rd24;
	ld.global.nc.f32 	%f29, [%rd25];
	fma.rn.f32 	%f41, %f28, %f29, %f41;
$L__BB2_11:
	setp.lt.s32 	%p30, %r13, 0;
	@%p30 bra 	$L__BB2_13;
	mul.wide.s32 	%rd26, %r104, 4;
	add.s64 	%rd27, %rd2, %rd26;
	ld.global.nc.f32 	%f30, [%rd27];
	mul.wide.s32 	%rd28, %r105, 4;
	add.s64 	%rd29, %rd1, %rd28;
	ld.global.nc.f32 	%f31, [%rd29];
	fma.rn.f32 	%f41, %f30, %f31, %f41;
$L__BB2_13:
	@%p31 bra 	$L__BB2_15;
	mul.wide.s32 	%rd30, %r106, 4;
	add.s64 	%rd31, %rd2, %rd30;
	ld.global.nc.f32 	%f32, [%rd31];
	mul.wide.s32 	%rd32, %r107, 4;
	add.s64 	%rd33, %rd1, %rd32;
	ld.global.nc.f32 	%f33, [%rd33];
	fma.rn.f32 	%f41, %f32, %f33, %f41;
$L__BB2_15:
	@%p32 bra 	$L__BB2_17;
	mul.wide.s32 	%rd34, %r108, 4;
	add.s64 	%rd35, %rd2, %rd34;
	ld.global.nc.f32 	%f34, [%rd35];
	mul.wide.s32 	%rd36, %r109, 4;
	add.s64 	%rd37, %rd1, %rd36;
	ld.global.nc.f32 	%f35, [%rd37];
	fma.rn.f32 	%f41, %f34, %f35, %f41;
$L__BB2_17:
	@%p33 bra 	$L__BB2_19;
	mul.wide.s32 	%rd38, %r110, 4;
	add.s64 	%rd39, %rd2, %rd38;
	ld.global.nc.f32 	%f36, [%rd39];
	mul.wide.s32 	%rd40, %r111, 4;
	add.s64 	%rd41, %rd1, %rd40;
	ld.global.nc.f32 	%f37, [%rd41];
	fma.rn.f32 	%f41, %f36, %f37, %f41;
$L__BB2_19:
	@%p34 bra 	$L__BB2_21;
	mul.wide.s32 	%rd42, %r112, 4;
	add.s64 	%rd43, %rd2, %rd42;
	ld.global.nc.f32 	%f38, [%rd43];
	mul.wide.s32 	%rd44, %r113, 4;
	add.s64 	%rd45, %rd1, %rd44;
	ld.global.nc.f32 	%f39, [%rd45];
	fma.rn.f32 	%f41, %f38, %f39, %f41;
$L__BB2_21:
	add.s32 	%r113, %r113, 1;
	add.s32 	%r112, %r112, 1;
	add.s32 	%r111, %r111, 1;
	add.s32 	%r110, %r110, 1;
	add.s32 	%r109, %r109, 1;
	add.s32 	%r108, %r108, 1;
	add.s32 	%r107, %r107, 1;
	add.s32 	%r106, %r106, 1;
	add.s32 	%r105, %r105, 1;
	add.s32 	%r104, %r104, 1;
	add.s32 	%r103, %r103, 1;
	add.s32 	%r102, %r102, 1;
	add.s32 	%r101, %r101, 1;
	add.s32 	%r100, %r100, 1;
	add.s32 	%r99, %r99, 1;
	add.s32 	%r98, %r98, 1;
	add.s32 	%r97, %r97, 1;
	add.s32 	%r96, %r96, 1;
	add.s32 	%r95, %r95, 1;
	setp.ne.s32 	%p35, %r95, 0;
	@%p35 bra 	$L__BB2_3;
$L__BB2_22:
	ld.param.u64 	%rd50, [_Z7conv3x3PKfS0_S0_Pfiiiii_param_3];
	cvta.to.global.u64 	%rd46, %rd50;
	mul.wide.s32 	%rd47, %r1, 4;
	add.s64 	%rd48, %rd46, %rd47;
	st.global.f32 	[%rd48], %f41;
$L__BB2_23:
	ret;

}
	// .globl	_Z11dense_layerPKfS0_S0_Pfiii
.visible .entry _Z11dense_layerPKfS0_S0_Pfiii(
	.param .u64 .ptr .align 1 _Z11dense_layerPKfS0_S0_Pfiii_param_0,
	.param .u64 .ptr .align 1 _Z11dense_layerPKfS0_S0_Pfiii_param_1,
	.param .u64 .ptr .align 1 _Z11dense_layerPKfS0_S0_Pfiii_param_2,
	.param .u64 .ptr .align 1 _Z11dense_layerPKfS0_S0_Pfiii_param_3,
	.param .u32 _Z11dense_layerPKfS0_S0_Pfiii_param_4,
	.param .u32 _Z11dense_layerPKfS0_S0_Pfiii_param_5,
	.param .u32 _Z11dense_layerPKfS0_S0_Pfiii_param_6
)
{
	.reg .pred 	%p<11>;
	.reg .b32 	%r<52>;
	.reg .b32 	%f<110>;
	.reg .b64 	%rd<31>;

	ld.param.u64 	%rd7, [_Z11dense_layerPKfS0_S0_Pfiii_param_0];
	ld.param.u64 	%rd8, [_Z11dense_layerPKfS0_S0_Pfiii_param_1];
	ld.param.u64 	%rd5, [_Z11dense_layerPKfS0_S0_Pfiii_param_2];
	ld.param.u64 	%rd6, [_Z11dense_layerPKfS0_S0_Pfiii_param_3];
	ld.param.u32 	%r32, [_Z11dense_layerPKfS0_S0_Pfiii_param_4];
	ld.param.u32 	%r30, [_Z11dense_layerPKfS0_S0_Pfiii_param_5];
	ld.param.u32 	%r31, [_Z11dense_layerPKfS0_S0_Pfiii_param_6];
	cvta.to.global.u64 	%rd1, %rd8;
	cvta.to.global.u64 	%rd2, %rd7;
	mov.u32 	%r33, %ctaid.x;
	mov.u32 	%r34, %ntid.x;
	mov.u32 	%r35, %tid.x;
	mad.lo.s32 	%r1, %r33, %r34, %r35;
	mul.lo.s32 	%r36, %r31, %r32;
	setp.ge.s32 	%p1, %r1, %r36;
	@%p1 bra 	$L__BB3_15;
	cvta.to.global.u64 	%rd9, %rd5;
	rem.s32 	%r2, %r1, %r31;
	mul.wide.s32 	%rd10, %r2, 4;
	add.s64 	%rd11, %rd9, %rd10;
	ld.global.nc.f32 	%f109, [%rd11];
	setp.lt.s32 	%p2, %r30, 1;
	@%p2 bra 	$L__BB3_14;
	div.s32 	%r38, %r1, %r31;
	mul.lo.s32 	%r3, %r38, %r30;
	mul.lo.s32 	%r4, %r2, %r30;
	and.b32  	%r5, %r30, 15;
	setp.lt.u32 	%p3, %r30, 16;
	mov.b32 	%r47, 0;
	@%p3 bra 	$L__BB3_5;
	and.b32  	%r47, %r30, 2147483632;
	neg.s32 	%r45, %r47;
	add.s64 	%rd3, %rd2, 32;
	add.s64 	%rd4, %rd1, 32;
	mov.u32 	%r43, %r4;
	mov.u32 	%r44, %r3;
$L__BB3_4:
	.pragma "nounroll";
	mul.wide.s32 	%rd12, %r44, 4;
	add.s64 	%rd13, %rd3, %rd12;
	mul.wide.s32 	%rd14, %r43, 4;
	add.s64 	%rd15, %rd4, %rd14;
	ld.global.nc.f32 	%f16, [%rd13+-32];
	ld.global.nc.f32 	%f17, [%rd15+-32];
	fma.rn.f32 	%f18, %f16, %f17, %f109;
	ld.global.nc.f32 	%f19, [%rd13+-28];
	ld.global.nc.f32 	%f20, [%rd15+-28];
	fma.rn.f32 	%f21, %f19, %f20, %f18;
	ld.global.nc.f32 	%f22, [%rd13+-24];
	ld.global.nc.f32 	%f23, [%rd15+-24];
	fma.rn.f32 	%f24, %f22, %f23, %f21;
	ld.global.nc.f32 	%f25, [%rd13+-20];
	ld.global.nc.f32 	%f26, [%rd15+-20];
	fma.rn.f32 	%f27, %f25, %f26, %f24;
	ld.global.nc.f32 	%f28, [%rd13+-16];
	ld.global.nc.f32 	%f29, [%rd15+-16];
	fma.rn.f32 	%f30, %f28, %f29, %f27;
	ld.global.nc.f32 	%f31, [%rd13+-12];
	ld.global.nc.f32 	%f32, [%rd15+-12];
	fma.rn.f32 	%f33, %f31, %f32, %f30;
	ld.global.nc.f32 	%f34, [%rd13+-8];
	ld.global.nc.f32 	%f35, [%rd15+-8];
	fma.rn.f32 	%f36, %f34, %f35, %f33;
	ld.global.nc.f32 	%f37, [%rd13+-4];
	ld.global.nc.f32 	%f38, [%rd15+-4];
	fma.rn.f32 	%f39, %f37, %f38, %f36;
	ld.global.nc.f32 	%f40, [%rd13];
	ld.global.nc.f32 	%f41, [%rd15];
	fma.rn.f32 	%f42, %f40, %f41, %f39;
	ld.global.nc.f32 	%f43, [%rd13+4];
	ld.global.nc.f32 	%f44, [%rd15+4];
	fma.rn.f32 	%f45, %f43, %f44, %f42;
	ld.global.nc.f32 	%f46, [%rd13+8];
	ld.global.nc.f32 	%f47, [%rd15+8];
	fma.rn.f32 	%f48, %f46, %f47, %f45;
	ld.global.nc.f32 	%f49, [%rd13+12];
	ld.global.nc.f32 	%f50, [%rd15+12];
	fma.rn.f32 	%f51, %f49, %f50, %f48;
	ld.global.nc.f32 	%f52, [%rd13+16];
	ld.global.nc.f32 	%f53, [%rd15+16];
	fma.rn.f32 	%f54, %f52, %f53, %f51;
	ld.global.nc.f32 	%f55, [%rd13+20];
	ld.global.nc.f32 	%f56, [%rd15+20];
	fma.rn.f32 	%f57, %f55, %f56, %f54;
	ld.global.nc.f32 	%f58, [%rd13+24];
	ld.global.nc.f32 	%f59, [%rd15+24];
	fma.rn.f32 	%f60, %f58, %f59, %f57;
	ld.global.nc.f32 	%f61, [%rd13+28];
	ld.global.nc.f32 	%f62, [%rd15+28];
	fma.rn.f32 	%f109, %f61, %f62, %f60;
	add.s32 	%r45, %r45, 16;
	add.s32 	%r44, %r44, 16;
	add.s32 	%r43, %r43, 16;
	setp.ne.s32 	%p4, %r45, 0;
	@%p4 bra 	$L__BB3_4;
$L__BB3_5:
	setp.eq.s32 	%p5, %r5, 0;
	@%p5 bra 	$L__BB3_14;
	and.b32  	%r15, %r30, 7;
	setp.lt.u32 	%p6, %r5, 8;
	@%p6 bra 	$L__BB3_8;
	add.s32 	%r39, %r47, %r3;
	mul.wide.s32 	%rd16, %r39, 4;
	add.s64 	%rd17, %rd2, %rd16;
	ld.global.nc.f32 	%f64, [%rd17];
	add.s32 	%r40, %r47, %r4;
	mul.wide.s32 	%rd18, %r40, 4;
	add.s64 	%rd19, %rd1, %rd18;
	ld.global.nc.f32 	%f65, [%rd19];
	fma.rn.f32 	%f66, %f64, %f65, %f109;
	ld.global.nc.f32 	%f67, [%rd17+4];
	ld.global.nc.f32 	%f68, [%rd19+4];
	fma.rn.f32 	%f69, %f67, %f68, %f66;
	ld.global.nc.f32 	%f70, [%rd17+8];
	ld.global.nc.f32 	%f71, [%rd19+8];
	fma.rn.f32 	%f72, %f70, %f71, %f69;
	ld.global.nc.f32 	%f73, [%rd17+12];
	ld.global.nc.f32 	%f74, [%rd19+12];
	fma.rn.f32 	%f75, %f73, %f74, %f72;
	ld.global.nc.f32 	%f76, [%rd17+16];
	ld.global.nc.f32 	%f77, [%rd19+16];
	fma.rn.f32 	%f78, %f76, %f77, %f75;
	ld.global.nc.f32 	%f79, [%rd17+20];
	ld.global.nc.f32 	%f80, [%rd19+20];
	fma.rn.f32 	%f81, %f79, %f80, %f78;
	ld.global.nc.f32 	%f82, [%rd17+24];
	ld.global.nc.f32 	%f83, [%rd19+24];
	fma.rn.f32 	%f84, %f82, %f83, %f81;
	ld.global.nc.f32 	%f85, [%rd17+28];
	ld.global.nc.f32 	%f86, [%rd19+28];
	fma.rn.f32 	%f109, %f85, %f86, %f84;
	add.s32 	%r47, %r47, 8;
$L__BB3_8:
	setp.eq.s32 	%p7, %r15, 0;
	@%p7 bra 	$L__BB3_14;
	and.b32  	%r18, %r30, 3;
	setp.lt.u32 	%p8, %r15, 4;
	@%p8 bra 	$L__BB3_11;
	add.s32 	%r41, %r47, %r3;
	mul.wide.s32 	%rd20, %r41, 4;
	add.s64 	%rd21, %rd2, %rd20;
	ld.global.nc.f32 	%f88, [%rd21];
	add.s32 	%r42, %r47, %r4;
	mul.wide.s32 	%rd22, %r42, 4;
	add.s64 	%rd23, %rd1, %rd22;
	ld.global.nc.f32 	%f89, [%rd23];
	fma.rn.f32 	%f90, %f88, %f89, %f109;
	ld.global.nc.f32 	%f91, [%rd21+4];
	ld.global.nc.f32 	%f92, [%rd23+4];
	fma.rn.f32 	%f93, %f91, %f92, %f90;
	ld.global.nc.f32 	%f94, [%rd21+8];
	ld.global.nc.f32 	%f95, [%rd23+8];
	fma.rn.f32 	%f96, %f94, %f95, %f93;
	ld.global.nc.f32 	%f97, [%rd21+12];
	ld.global.nc.f32 	%f98, [%rd23+12];
	fma.rn.f32 	%f109, %f97, %f98, %f96;
	add.s32 	%r47, %r47, 4;
$L__BB3_11:
	setp.eq.s32 	%p9, %r18, 0;
	@%p9 bra 	$L__BB3_14;
	add.s32 	%r51, %r47, %r4;
	add.s32 	%r50, %r47, %r3;
	neg.s32 	%r49, %r18;
$L__BB3_13:
	.pragma "nounroll";
	mul.wide.s32 	%rd24, %r51, 4;
	add.s64 	%rd25, %rd1, %rd24;
	mul.wide.s32 	%rd26, %r50, 4;
	add.s64 	%rd27, %rd2, %rd26;
	ld.global.nc.f32 	%f99, [%rd27];
	ld.global.nc.f32 	%f100, [%rd25];
	fma.rn.f32 	%f109, %f99, %f100, %f109;
	add.s32 	%r51, %r51, 1;
	add.s32 	%r50, %r50, 1;
	add.s32 	%r49, %r49, 1;
	setp.ne.s32 	%p10, %r49, 0;
	@%p10 bra 	$L__BB3_13;
$L__BB3_14:
	cvta.to.global.u64 	%rd28, %rd6;
	mul.wide.s32 	%rd29, %r1, 4;
	add.s64 	%rd30, %rd28, %rd29;
	st.global.f32 	[%rd30], %f109;
$L__BB3_15:
	ret;

}


// ===== COMPILED SASS (sm_100) =====

	.target	sm_100

	.elftype	@"ET_EXEC"


//--------------------- .note.nv.tkinfo           --------------------------
	.section	.note.nv.tkinfo,"",@"SHT_NOTE"
	.sectionflags	@"SHF_NOTE_NV_TKINFO"
	.tkinfo
        /*0018*/ 	.word	0x00000002
        /*0030*/ 	.string	""
        /*0030*/ 	.string	"ptxas"
        /*0030*/ 	.string	"Cuda compilation tools, release 13.0, V13.0.88"
        /*0030*/ 	.string	"Build cuda_13.0.r13.0/compiler.36424714_0"
        /*0030*/ 	.string	"-arch sm_100 -m 64 "



//--------------------- .note.nv.cuinfo           --------------------------
	.section	.note.nv.cuinfo,"",@"SHT_NOTE"
	.sectionflags	@"SHF_NOTE_NV_CUINFO"
        /*0018*/ 	.short	0x0002
        /*001a*/ 	.short	0x0064
        /*001c*/ 	.short	0x0082
	.zero		2


//--------------------- .nv.info                  --------------------------
	.section	.nv.info,"",@"SHT_CUDA_INFO"
	.align	4


	//----- nvinfo : EIATTR_REGCOUNT
	.align		4
        /*0000*/ 	.byte	0x04, 0x2f
        /*0002*/ 	.short	(.L_1 - .L_0)
	.align		4
.L_0:
        /*0004*/ 	.word	index@(_Z8act_reluPfi)
        /*0008*/ 	.word	0x00000008


	//----- nvinfo : EIATTR_FRAME_SIZE
	.align		4
.L_1:
        /*000c*/ 	.byte	0x04, 0x11
        /*000e*/ 	.short	(.L_3 - .L_2)
	.align		4
.L_2:
        /*0010*/ 	.word	index@(_Z8act_reluPfi)
        /*0014*/ 	.word	0x00000000


	//----- nvinfo : EIATTR_REGCOUNT
	.align		4
.L_3:
        /*0018*/ 	.byte	0x04, 0x2f
        /*001a*/ 	.short	(.L_5 - .L_4)
	.align		4
.L_4:
        /*001c*/ 	.word	index@(_Z7pool2x2PKfPfiiii)
        /*0020*/ 	.word	0x00000016


	//----- nvinfo : EIATTR_FRAME_SIZE
	.align		4
.L_5:
        /*0024*/ 	.byte	0x04, 0x11
        /*0026*/ 	.short	(.L_7 - .L_6)
	.align		4
.L_6:
        /*0028*/ 	.word	index@(_Z7pool2x2PKfPfiiii)
        /*002c*/ 	.word	0x00000000


	//----- nvinfo : EIATTR_REGCOUNT
	.align		4
.L_7:
        /*0030*/ 	.byte	0x04, 0x2f
        /*0032*/ 	.short	(.L_9 - .L_8)
	.align		4
.L_8:
        /*0034*/ 	.word	index@(_Z7conv3x3PKfS0_S0_Pfiiiii)
        /*0038*/ 	.word	0x00000028


	//----- nvinfo : EIATTR_FRAME_SIZE
	.align		4
.L_9:
        /*003c*/ 	.byte	0x04, 0x11
        /*003e*/ 	.short	(.L_11 - .L_10)
	.align		4
.L_10:
        /*0040*/ 	.word	index@(_Z7conv3x3PKfS0_S0_Pfiiiii)
        /*0044*/ 	.word	0x00000000


	//----- nvinfo : EIATTR_REGCOUNT
	.align		4
.L_11:
        /*0048*/ 	.byte	0x04, 0x2f
        /*004a*/ 	.short	(.L_13 - .L_12)
	.align		4
.L_12:
        /*004c*/ 	.word	index@(_Z11dense_layerPKfS0_S0_Pfiii)
        /*0050*/ 	.word	0x00000020


	//----- nvinfo : EIATTR_FRAME_SIZE
	.align		4
.L_13:
        /*0054*/ 	.byte	0x04, 0x11
        /*0056*/ 	.short	(.L_15 - .L_14)
	.align		4
.L_14:
        /*0058*/ 	.word	index@(_Z11dense_layerPKfS0_S0_Pfiii)
        /*005c*/ 	.word	0x00000000


	//----- nvinfo : EIATTR_MIN_STACK_SIZE
	.align		4
.L_15:
        /*0060*/ 	.byte	0x04, 0x12
        /*0062*/ 	.short	(.L_17 - .L_16)
	.align		4
.L_16:
        /*0064*/ 	.word	index@(_Z11dense_layerPKfS0_S0_Pfiii)
        /*0068*/ 	.word	0x00000000


	//----- nvinfo : EIATTR_MIN_STACK_SIZE
	.align		4
.L_17:
        /*006c*/ 	.byte	0x04, 0x12
        /*006e*/ 	.short	(.L_19 - .L_18)
	.align		4
.L_18:
        /*0070*/ 	.word	index@(_Z7conv3x3PKfS0_S0_Pfiiiii)
        /*0074*/ 	.word	0x00000000


	//----- nvinfo : EIATTR_MIN_STACK_SIZE
	.align		4
.L_19:
        /*0078*/ 	.byte	0x04, 0x12
        /*007a*/ 	.short	(.L_21 - .L_20)
	.align		4
.L_20:
        /*007c*/ 	.word	index@(_Z7pool2x2PKfPfiiii)
        /*0080*/ 	.word	0x00000000


	//----- nvinfo : EIATTR_MIN_STACK_SIZE
	.align		4
.L_21:
        /*0084*/ 	.byte	0x04, 0x12
        /*0086*/ 	.short	(.L_23 - .L_22)
	.align		4
.L_22:
        /*0088*/ 	.word	index@(_Z8act_reluPfi)
        /*008c*/ 	.word	0x00000000
.L_23:


//--------------------- .nv.compat                --------------------------
	.section	.nv.compat,"",@"SHT_CUDA_COMPAT_INFO"
	.align	4
        /*0000*/ 	.byte	0x02, 0x09, 0x00, 0x00, 0x02, 0x02, 0x01, 0x00, 0x02, 0x05, 0x05, 0x00, 0x03, 0x07, 0x01, 0x01
        /*0010*/ 	.byte	0x02, 0x03, 0x00, 0x00, 0x02, 0x06, 0x01, 0x00, 0x04, 0x0b, 0x08, 0x00, 0x09, 0x00, 0x00, 0x00
        /*0020*/ 	.byte	0x00, 0x00, 0x00, 0x00


//--------------------- .nv.info._Z11dense_layerPKfS0_S0_Pfiii --------------------------
	.section	.nv.info._Z11dense_layerPKfS0_S0_Pfiii,"",@"SHT_CUDA_INFO"
	.sectionflags	@""
	.align	4


	//----- nvinfo : EIATTR_CUDA_API_VERSION
	.align		4
        /*0000*/ 	.byte	0x04, 0x37
        /*0002*/ 	.short	(.L_25 - .L_24)
.L_24:
        /*0004*/ 	.word	0x00000082


	//----- nvinfo : EIATTR_KPARAM_INFO
	.align		4
.L_25:
        /*0008*/ 	.byte	0x04, 0x17
        /*000a*/ 	.short	(.L_27 - .L_26)
.L_26:
        /*000c*/ 	.word	0x00000000
        /*0010*/ 	.short	0x0006
        /*0012*/ 	.short	0x0028
        /*0014*/ 	.byte	0x00, 0xf0, 0x11, 0x00


	//----- nvinfo : EIATTR_KPARAM_INFO
	.align		4
.L_27:
        /*0018*/ 	.byte	0x04, 0x17
        /*001a*/ 	.short	(.L_29 - .L_28)
.L_28:
        /*001c*/ 	.word	0x00000000
        /*0020*/ 	.short	0x0005
        /*0022*/ 	.short	0x0024
        /*0024*/ 	.byte	0x00, 0xf0, 0x11, 0x00


	//----- nvinfo : EIATTR_KPARAM_INFO
	.align		4
.L_29:
        /*0028*/ 	.byte	0x04, 0x17
        /*002a*/ 	.short	(.L_31 - .L_30)
.L_30:
        /*002c*/ 	.word	0x00000000
        /*0030*/ 	.short	0x0004
        /*0032*/ 	.short	0x0020
        /*0034*/ 	.byte	0x00, 0xf0, 0x11, 0x00


	//----- nvinfo : EIATTR_KPARAM_INFO
	.align		4
.L_31:
        /*0038*/ 	.byte	0x04, 0x17
        /*003a*/ 	.short	(.L_33 - .L_32)
.L_32:
        /*003c*/ 	.word	0x00000000
        /*0040*/ 	.short	0x0003
        /*0042*/ 	.short	0x0018
        /*0044*/ 	.byte	0x00, 0xf5, 0x21, 0x00


	//----- nvinfo : EIATTR_KPARAM_INFO
	.align		4
.L_33:
        /*0048*/ 	.byte	0x04, 0x17
        /*004a*/ 	.short	(.L_35 - .L_34)
.L_34:
        /*004c*/ 	.word	0x00000000
        /*0050*/ 	.short	0x0002
        /*0052*/ 	.short	0x0010
        /*0054*/ 	.byte	0x00, 0xf5, 0x21, 0x00


	//----- nvinfo : EIATTR_KPARAM_INFO
	.align		4
.L_35:
        /*0058*/ 	.byte	0x04, 0x17
        /*005a*/ 	.short	(.L_37 - .L_36)
.L_36:
        /*005c*/ 	.word	0x00000000
        /*0060*/ 	.short	0x0001
        /*0062*/ 	.short	0x0008
        /*0064*/ 	.byte	0x00, 0xf5, 0x21, 0x00


	//----- nvinfo : EIATTR_KPARAM_INFO
	.align		4
.L_37:
        /*0068*/ 	.byte	0x04, 0x17
        /*006a*/ 	.short	(.L_39 - .L_38)
.L_38:
        /*006c*/ 	.word	0x00000000
        /*0070*/ 	.short	0x0000
        /*0072*/ 	.short	0x0000
        /*0074*/ 	.byte	0x00, 0xf5, 0x21, 0x00


	//----- nvinfo : EIATTR_SPARSE_MMA_MASK
	.align		4
.L_39:
        /*0078*/ 	.byte	0x03, 0x50
        /*007a*/ 	.short	0x0000


	//----- nvinfo : EIATTR_MAXREG_COUNT
	.align		4
        /*007c*/ 	.byte	0x03, 0x1b
        /*007e*/ 	.short	0x00ff


	//----- nvinfo : EIATTR_MERCURY_ISA_VERSION
	.align		4
        /*0080*/ 	.byte	0x03, 0x5f
        /*0082*/ 	.short	0x0101


	//----- nvinfo : EIATTR_VRC_CTA_INIT_COUNT
	.align		4
        /*0084*/ 	.byte	0x02, 0x4a
	.zero		1
	.zero		1


	//----- nvinfo : EIATTR_EXIT_INSTR_OFFSETS
	.align		4
        /*0088*/ 	.byte	0x04, 0x1c
        /*008a*/ 	.short	(.L_41 - .L_40)


	//   ....[0]....
.L_40:
        /*008c*/ 	.word	0x00000090


	//   ....[1]....
        /*0090*/ 	.word	0x00000c90


	//----- nvinfo : EIATTR_CBANK_PARAM_SIZE
	.align		4
.L_41:
        /*0094*/ 	.byte	0x03, 0x19
        /*0096*/ 	.short	0x002c


	//----- nvinfo : EIATTR_PARAM_CBANK
	.align		4
        /*0098*/ 	.byte	0x04, 0x0a
        /*009a*/ 	.short	(.L_43 - .L_42)
	.align		4
.L_42:
        /*009c*/ 	.word	index@(.nv.constant0._Z11dense_layerPKfS0_S0_Pfiii)
        /*00a0*/ 	.short	0x0380
        /*00a2*/ 	.short	0x002c


	//----- nvinfo : EIATTR_SW_WAR
	.align		4
.L_43:
        /*00a4*/ 	.byte	0x04, 0x36
        /*00a6*/ 	.short	(.L_45 - .L_44)
.L_44:
        /*00a8*/ 	.word	0x00000008
.L_45:


//--------------------- .nv.info._Z7conv3x3PKfS0_S0_Pfiiiii --------------------------
	.section	.nv.info._Z7conv3x3PKfS0_S0_Pfiiiii,"",@"SHT_CUDA_INFO"
	.sectionflags	@""
	.align	4


	//----- nvinfo : EIATTR_CUDA_API_VERSION
	.align		4
        /*0000*/ 	.byte	0x04, 0x37
        /*0002*/ 	.short	(.L_47 - .L_46)
.L_46:
        /*0004*/ 	.word	0x00000082


	//----- nvinfo : EIATTR_KPARAM_INFO
	.align		4
.L_47:
        /*0008*/ 	.byte	0x04, 0x17
        /*000a*/ 	.short	(.L_49 - .L_48)
.L_48:
        /*000c*/ 	.word	0x00000000
        /*0010*/ 	.short	0x0008
        /*0012*/ 	.short	0x0030
        /*0014*/ 	.byte	0x00, 0xf0, 0x11, 0x00


	//----- nvinfo : EIATTR_KPARAM_INFO
	.align		4
.L_49:
        /*0018*/ 	.byte	0x04, 0x17
        /*001a*/ 	.short	(.L_51 - .L_50)
.L_50:
        /*001c*/ 	.word	0x00000000
        /*0020*/ 	.short	0x0007
        /*0022*/ 	.short	0x002c
        /*0024*/ 	.byte	0x00, 0xf0, 0x11, 0x00


	//----- nvinfo : EIATTR_KPARAM_INFO
	.align		4
.L_51:
        /*0028*/ 	.byte	0x04, 0x17
        /*002a*/ 	.short	(.L_53 - .L_52)
.L_52:
        /*002c*/ 	.word	0x00000000
        /*0030*/ 	.short	0x0006
        /*0032*/ 	.short	0x0028
        /*0034*/ 	.byte	0x00, 0xf0, 0x11, 0x00


	//----- nvinfo : EIATTR_KPARAM_INFO
	.align		4
.L_53:
        /*0038*/ 	.byte	0x04, 0x17
        /*003a*/ 	.short	(.L_55 - .L_54)
.L_54:
        /*003c*/ 	.word	0x00000000
        /*0040*/ 	.short	0x0005
        /*0042*/ 	.short	0x0024
        /*0044*/ 	.byte	0x00, 0xf0, 0x11, 0x00


	//----- nvinfo : EIATTR_KPARAM_INFO
	.align		4
.L_55:
        /*0048*/ 	.byte	0x04, 0x17
        /*004a*/ 	.short	(.L_57 - .L_56)
.L_56:
        /*004c*/ 	.word	0x00000000
        /*0050*/ 	.short	0x0004
        /*0052*/ 	.short	0x0020
        /*0054*/ 	.byte	0x00, 0xf0, 0x11, 0x00


	//----- nvinfo : EIATTR_KPARAM_INFO
	.align		4
.L_57:
        /*0058*/ 	.byte	0x04, 0x17
        /*005a*/ 	.short	(.L_59 - .L_58)
.L_58:
        /*005c*/ 	.word	0x00000000
        /*0060*/ 	.short	0x0003
        /*0062*/ 	.short	0x0018
        /*0064*/ 	.byte	0x00, 0xf5, 0x21, 0x00


	//----- nvinfo : EIATTR_KPARAM_INFO
	.align		4
.L_59:
        /*0068*/ 	.byte	0x04, 0x17
        /*006a*/ 	.short	(.L_61 - .L_60)
.L_60:
        /*006c*/ 	.word	0x00000000
        /*0070*/ 	.short	0x0002
        /*0072*/ 	.short	0x0010
        /*0074*/ 	.byte	0x00, 0xf5, 0x21, 0x00


	//----- nvinfo : EIATTR_KPARAM_INFO
	.align		4
.L_61:
        /*0078*/ 	.byte	0x04, 0x17
        /*007a*/ 	.short	(.L_63 - .L_62)
.L_62:
        /*007c*/ 	.word	0x00000000
        /*0080*/ 	.short	0x0001
        /*0082*/ 	.short	0x0008
        /*0084*/ 	.byte	0x00, 0xf5, 0x21, 0x00


	//----- nvinfo : EIATTR_KPARAM_INFO
	.align		4
.L_63:
        /*0088*/ 	.byte	0x04, 0x17
        /*008a*/ 	.short	(.L_65 - .L_64)
.L_64:
        /*008c*/ 	.word	0x00000000
        /*0090*/ 	.short	0x0000
        /*0092*/ 	.short	0x0000
        /*0094*/ 	.byte	0x00, 0xf5, 0x21, 0x00


	//----- nvinfo : EIATTR_SPARSE_MMA_MASK
	.align		4
.L_65:
        /*0098*/ 	.byte	0x03, 0x50
        /*009a*/ 	.short	0x0000


	//----- nvinfo : EIATTR_MAXREG_COUNT
	.align		4
        /*009c*/ 	.byte	0x03, 0x1b
        /*009e*/ 	.short	0x00ff


	//----- nvinfo : EIATTR_MERCURY_ISA_VERSION
	.align		4
        /*00a0*/ 	.byte	0x03, 0x5f
        /*00a2*/ 	.short	0x0101


	//----- nvinfo : EIATTR_VRC_CTA_INIT_COUNT
	.align		4
        /*00a4*/ 	.byte	0x02, 0x4a
	.zero		1
	.zero		1


	//----- nvinfo : EIATTR_EXIT_INSTR_OFFSETS
	.align		4
        /*00a8*/ 	.byte	0x04, 0x1c
        /*00aa*/ 	.short	(.L_67 - .L_66)


	//   ....[0]....
.L_66:
        /*00ac*/ 	.word	0x000000c0


	//   ....[1]....
        /*00b0*/ 	.word	0x000010b0


	//----- nvinfo : EIATTR_CBANK_PARAM_SIZE
	.align		4
.L_67:
        /*00b4*/ 	.byte	0x03, 0x19
        /*00b6*/ 	.short	0x0034


	//----- nvinfo : EIATTR_PARAM_CBANK
	.align		4
        /*00b8*/ 	.byte	0x04, 0x0a
        /*00ba*/ 	.short	(.L_69 - .L_68)
	.align		4
.L_68:
        /*00bc*/ 	.word	index@(.nv.constant0._Z7conv3x3PKfS0_S0_Pfiiiii)
        /*00c0*/ 	.short	0x0380
        /*00c2*/ 	.short	0x0034


	//----- nvinfo : EIATTR_SW_WAR
	.align		4
.L_69:
        /*00c4*/ 	.byte	0x04, 0x36
        /*00c6*/ 	.short	(.L_71 - .L_70)
.L_70:
        /*00c8*/ 	.word	0x00000008
.L_71:


//--------------------- .nv.info._Z7pool2x2PKfPfiiii --------------------------
	.section	.nv.info._Z7pool2x2PKfPfiiii,"",@"SHT_CUDA_INFO"
	.sectionflags	@""
	.align	4


	//----- nvinfo : EIATTR_CUDA_API_VERSION
	.align		4
        /*0000*/ 	.byte	0x04, 0x37
        /*0002*/ 	.short	(.L_73 - .L_72)
.L_72:
        /*0004*/ 	.word	0x00000082


	//----- nvinfo : EIATTR_KPARAM_INFO
	.align		4
.L_73:
        /*0008*/ 	.byte	0x04, 0x17
        /*000a*/ 	.short	(.L_75 - .L_74)
.L_74:
        /*000c*/ 	.word	0x00000000
        /*0010*/ 	.short	0x0005
        /*0012*/ 	.short	0x001c
        /*0014*/ 	.byte	0x00, 0xf0, 0x11, 0x00


	//----- nvinfo : EIATTR_KPARAM_INFO
	.align		4
.L_75:
        /*0018*/ 	.byte	0x04, 0x17
        /*001a*/ 	.short	(.L_77 - .L_76)
.L_76:
        /*001c*/ 	.word	0x00000000
        /*0020*/ 	.short	0x0004
        /*0022*/ 	.short	0x0018
        /*0024*/ 	.byte	0x00, 0xf0, 0x11, 0x00


	//----- nvinfo : EIATTR_KPARAM_INFO
	.align		4
.L_77:
        /*0028*/ 	.byte	0x04, 0x17
        /*002a*/ 	.short	(.L_79 - .L_78)
.L_78:
        /*002c*/ 	.word	0x00000000
        /*0030*/ 	.short	0x0003
        /*0032*/ 	.short	0x0014
        /*0034*/ 	.byte	0x00, 0xf0, 0x11, 0x00


	//----- nvinfo : EIATTR_KPARAM_INFO
	.align		4
.L_79:
        /*0038*/ 	.byte	0x04, 0x17
        /*003a*/ 	.short	(.L_81 - .L_80)
.L_80:
        /*003c*/ 	.word	0x00000000
        /*0040*/ 	.short	0x0002
        /*0042*/ 	.short	0x0010
        /*0044*/ 	.byte	0x00, 0xf0, 0x11, 0x00


	//----- nvinfo : EIATTR_KPARAM_INFO
	.align		4
.L_81:
        /*0048*/ 	.byte	0x04, 0x17
        /*004a*/ 	.short	(.L_83 - .L_82)
.L_82:
        /*004c*/ 	.word	0x00000000
        /*0050*/ 	.short	0x0001
        /*0052*/ 	.short	0x0008
        /*0054*/ 	.byte	0x00, 0xf5, 0x21, 0x00


	//----- nvinfo : EIATTR_KPARAM_INFO
	.align		4
.L_83:
        /*0058*/ 	.byte	0x04, 0x17
        /*005a*/ 	.short	(.L_85 - .L_84)
.L_84:
        /*005c*/ 	.word	0x00000000
        /*0060*/ 	.short	0x0000
        /*0062*/ 	.short	0x0000
        /*0064*/ 	.byte	0x00, 0xf5, 0x21, 0x00


	//----- nvinfo : EIATTR_SPARSE_MMA_MASK
	.align		4
.L_85:
        /*0068*/ 	.byte	0x03, 0x50
        /*006a*/ 	.short	0x0000


	//----- nvinfo : EIATTR_MAXREG_COUNT
	.align		4
        /*006c*/ 	.byte	0x03, 0x1b
        /*006e*/ 	.short	0x00ff


	//----- nvinfo : EIATTR_MERCURY_ISA_VERSION
	.align		4
        /*0070*/ 	.byte	0x03, 0x5f
        /*0072*/ 	.short	0x0101


	//----- nvinfo : EIATTR_VRC_CTA_INIT_COUNT
	.align		4
        /*0074*/ 	.byte	0x02, 0x4a
	.zero		1
	.zero		1


	//----- nvinfo : EIATTR_EXIT_INSTR_OFFSETS
	.align		4
        /*0078*/ 	.byte	0x04, 0x1c
        /*007a*/ 	.short	(.L_87 - .L_86)


	//   ....[0]....
.L_86:
        /*007c*/ 	.word	0x000000f0


	//   ....[1]....
        /*0080*/ 	.word	0x000008c0


	//----- nvinfo : EIATTR_CBANK_PARAM_SIZE
	.align		4
.L_87:
        /*0084*/ 	.byte	0x03, 0x19
        /*0086*/ 	.short	0x0020


	//----- nvinfo : EIATTR_PARAM_CBANK
	.align		4
        /*0088*/ 	.byte	0x04, 0x0a
        /*008a*/ 	.short	(.L_89 - .L_88)
	.align		4
.L_88:
        /*008c*/ 	.word	index@(.nv.constant0._Z7pool2x2PKfPfiiii)
        /*0090*/ 	.short	0x0380
        /*0092*/ 	.short	0x0020


	//----- nvinfo : EIATTR_SW_WAR
	.align		4
.L_89:
        /*0094*/ 	.byte	0x04, 0x36
        /*0096*/ 	.short	(.L_91 - .L_90)
.L_90:
        /*0098*/ 	.word	0x00000008
.L_91:


//--------------------- .nv.info._Z8act_reluPfi   --------------------------
	.section	.nv.info._Z8act_reluPfi,"",@"SHT_CUDA_INFO"
	.sectionflags	@""
	.align	4


	//----- nvinfo : EIATTR_CUDA_API_VERSION
	.align		4
        /*0000*/ 	.byte	0x04, 0x37
        /*0002*/ 	.short	(.L_93 - .L_92)
.L_92:
        /*0004*/ 	.word	0x00000082


	//----- nvinfo : EIATTR_KPARAM_INFO
	.align		4
.L_93:
        /*0008*/ 	.byte	0x04, 0x17
        /*000a*/ 	.short	(.L_95 - .L_94)
.L_94:
        /*000c*/ 	.word	0x00000000
        /*0010*/ 	.short	0x0001
        /*0012*/ 	.short	0x0008
        /*0014*/ 	.byte	0x00, 0xf0, 0x11, 0x00


	//----- nvinfo : EIATTR_KPARAM_INFO
	.align		4
.L_95:
        /*0018*/ 	.byte	0x04, 0x17
        /*001a*/ 	.short	(.L_97 - .L_96)
.L_96:
        /*001c*/ 	.word	0x00000000
        /*0020*/ 	.short	0x0000
        /*0022*/ 	.short	0x0000
        /*0024*/ 	.byte	0x00, 0xf5, 0x21, 0x00


	//----- nvinfo : EIATTR_SPARSE_MMA_MASK
	.align		4
.L_97:
        /*0028*/ 	.byte	0x03, 0x50
        /*002a*/ 	.short	0x0000


	//----- nvinfo : EIATTR_MAXREG_COUNT
	.align		4
        /*002c*/ 	.byte	0x03, 0x1b
        /*002e*/ 	.short	0x00ff


	//----- nvinfo : EIATTR_MERCURY_ISA_VERSION
	.align		4
        /*0030*/ 	.byte	0x03, 0x5f
        /*0032*/ 	.short	0x0101


	//----- nvinfo : EIATTR_VRC_CTA_INIT_COUNT
	.align		4
        /*0034*/ 	.byte	0x02, 0x4a
	.zero		1
	.zero		1


	//----- nvinfo : EIATTR_EXIT_INSTR_OFFSETS
	.align		4
        /*0038*/ 	.byte	0x04, 0x1c
        /*003a*/ 	.short	(.L_99 - .L_98)


	//   ....[0]....
.L_98:
        /*003c*/ 	.word	0x00000070


	//   ....[1]....
        /*0040*/ 	.word	0x000000e0


	//----- nvinfo : EIATTR_CBANK_PARAM_SIZE
	.align		4
.L_99:
        /*0044*/ 	.byte	0x03, 0x19
        /*0046*/ 	.short	0x000c


	//----- nvinfo : EIATTR_PARAM_CBANK
	.align		4
        /*0048*/ 	.byte	0x04, 0x0a
        /*004a*/ 	.short	(.L_101 - .L_100)
	.align		4
.L_100:
        /*004c*/ 	.word	index@(.nv.constant0._Z8act_reluPfi)
        /*0050*/ 	.short	0x0380
        /*0052*/ 	.short	0x000c


	//----- nvinfo : EIATTR_SW_WAR
	.align		4
.L_101:
        /*0054*/ 	.byte	0x04, 0x36
        /*0056*/ 	.short	(.L_103 - .L_102)
.L_102:
        /*0058*/ 	.word	0x00000008
.L_103:


//--------------------- .nv.callgraph             --------------------------
	.section	.nv.callgraph,"",@"SHT_CUDA_CALLGRAPH"
	.align	4
	.sectionentsize	8
	.align		4
        /*0000*/ 	.word	0x00000000
	.align		4
        /*0004*/ 	.word	0xffffffff
	.align		4
        /*0008*/ 	.word	0x00000000
	.align		4
        /*000c*/ 	.word	0xfffffffe
	.align		4
        /*0010*/ 	.word	0x00000000
	.align		4
        /*0014*/ 	.word	0xfffffffd
	.align		4
        /*0018*/ 	.word	0x00000000
	.align		4
        /*001c*/ 	.word	0xfffffffc


//--------------------- .text._Z11dense_layerPKfS0_S0_Pfiii --------------------------
	.section	.text._Z11dense_layerPKfS0_S0_Pfiii,"ax",@progbits
	.align	128
        .global         _Z11dense_layerPKfS0_S0_Pfiii
        .type           _Z11dense_layerPKfS0_S0_Pfiii,@function
        .size           _Z11dense_layerPKfS0_S0_Pfiii,(.L_x_12 - _Z11dense_layerPKfS0_S0_Pfiii)
        .other          _Z11dense_layerPKfS0_S0_Pfiii,@"STO_CUDA_ENTRY STV_DEFAULT"
_Z11dense_layerPKfS0_S0_Pfiii:
.text._Z11dense_layerPKfS0_S0_Pfiii:
[----:B------:R-:W-:Y:S01]  /*0000*/  LDC R1, c[0x0][0x37c] ;  /* 0x0000df00ff017b82 */ /* 0x000fe20000000800 */
[----:B------:R-:W0:Y:S07]  /*0010*/  S2R R5, SR_TID.X ;  /* 0x0000000000057919 */ /* 0x000e2e0000002100 */
[----:B------:R-:W0:Y:S01]  /*0020*/  S2UR UR4, SR_CTAID.X ;  /* 0x00000000000479c3 */ /* 0x000e220000002500 */
[----:B------:R-:W1:Y:S07]  /*0030*/  LDCU UR5, c[0x0][0x3a0] ;  /* 0x00007400ff0577ac */ /* 0x000e6e0008000800 */
[----:B------:R-:W0:Y:S08]  /*0040*/  LDC R0, c[0x0][0x360] ;  /* 0x0000d800ff007b82 */ /* 0x000e300000000800 */
[----:B------:R-:W1:Y:S01]  /*0050*/  LDC R3, c[0x0][0x3a8] ;  /* 0x0000ea00ff037b82 */ /* 0x000e620000000800 */
[----:B0-----:R-:W-:-:S02]  /*0060*/  IMAD R0, R0, UR4, R5 ;  /* 0x0000000400007c24 */ /* 0x001fc4000f8e0205 */
[----:B-1----:R-:W-:-:S05]  /*0070*/  IMAD R5, R3, UR5, RZ ;  /* 0x0000000503057c24 */ /* 0x002fca000f8e02ff */
[----:B------:R-:W-:-:S13]  /*0080*/  ISETP.GE.AND P0, PT, R0, R5, PT ;  /* 0x000000050000720c */ /* 0x000fda0003f06270 */
[----:B------:R-:W-:Y:S05]  /*0090*/  @P0 EXIT ;  /* 0x000000000000094d */ /* 0x000fea0003800000 */
[----:B------:R-:W-:Y:S01]  /*00a0*/  IABS R9, R3 ;  /* 0x0000000300097213 */ /* 0x000fe20000000000 */
[----:B------:R-:W0:Y:S01]  /*00b0*/  LDC.64 R14, c[0x0][0x390] ;  /* 0x0000e400ff0e7b82 */ /* 0x000e220000000a00 */
[----:B------:R-:W-:Y:S01]  /*00c0*/  ISETP.GE.AND P2, PT, R0, RZ, PT ;  /* 0x000000ff0000720c */ /* 0x000fe20003f46270 */
[----:B------:R-:W1:Y:S01]  /*00d0*/  LDCU.64 UR16, c[0x0][0x358] ;  /* 0x00006b00ff1077ac */ /* 0x000e620008000a00 */
[----:B------:R-:W2:Y:S01]  /*00e0*/  I2F.RP R2, R9 ;  /* 0x0000000900027306 */ /* 0x000ea20000209400 */
[----:B------:R-:W3:Y:S07]  /*00f0*/  LDCU UR9, c[0x0][0x3a4] ;  /* 0x00007480ff0977ac */ /* 0x000eee0008000800 */
[----:B--2---:R-:W2:Y:S02]  /*0100*/  MUFU.RCP R2, R2 ;  /* 0x0000000200027308 */ /* 0x004ea40000001000 */
[----:B--2---:R-:W-:-:S06]  /*0110*/  IADD3 R4, PT, PT, R2, 0xffffffe, RZ ;  /* 0x0ffffffe02047810 */ /* 0x004fcc0007ffe0ff */
[----:B------:R2:W4:Y:S02]  /*0120*/  F2I.FTZ.U32.TRUNC.NTZ R5, R4 ;  /* 0x0000000400057305 */ /* 0x000524000021f000 */
[----:B--2---:R-:W-:Y:S01]  /*0130*/  HFMA2 R4, -RZ, RZ, 0, 0 ;  /* 0x00000000ff047431 */ /* 0x004fe200000001ff */
[----:B----4-:R-:W-:-:S05]  /*0140*/  IADD3 R6, PT, PT, RZ, -R5, RZ ;  /* 0x80000005ff067210 */ /* 0x010fca0007ffe0ff */
[----:B------:R-:W-:Y:S01]  /*0150*/  IMAD R7, R6, R9, RZ ;  /* 0x0000000906077224 */ /* 0x000fe200078e02ff */
[----:B------:R-:W-:-:S03]  /*0160*/  IABS R6, R0 ;  /* 0x0000000000067213 */ /* 0x000fc60000000000 */
[----:B------:R-:W-:Y:S01]  /*0170*/  IMAD.HI.U32 R5, R5, R7, R4 ;  /* 0x0000000705057227 */ /* 0x000fe200078e0004 */
[----:B------:R-:W-:-:S05]  /*0180*/  LOP3.LUT R4, RZ, R3, RZ, 0x33, !PT ;  /* 0x00000003ff047212 */ /* 0x000fca00078e33ff */
[----:B------:R-:W-:-:S05]  /*0190*/  IMAD.HI.U32 R5, R5, R6, RZ ;  /* 0x0000000605057227 */ /* 0x000fca00078e00ff */
[----:B------:R-:W-:-:S05]  /*01a0*/  IADD3 R2, PT, PT, -R5, RZ, RZ ;  /* 0x000000ff05027210 */ /* 0x000fca0007ffe1ff */
[----:B------:R-:W-:-:S05]  /*01b0*/  IMAD R2, R9, R2, R6 ;  /* 0x0000000209027224 */ /* 0x000fca00078e0206 */
[----:B------:R-:W-:-:S13]  /*01c0*/  ISETP.GT.U32.AND P0, PT, R9, R2, PT ;  /* 0x000000020900720c */ /* 0x000fda0003f04070 */
[----:B------:R-:W-:-:S04]  /*01d0*/  @!P0 IADD3 R2, PT, PT, R2, -R9, RZ ;  /* 0x8000000902028210 */ /* 0x000fc80007ffe0ff */
[----:B------:R-:W-:Y:S02]  /*01e0*/  ISETP.GT.U32.AND P1, PT, R9, R2, PT ;  /* 0x000000020900720c */ /* 0x000fe40003f24070 */
[----:B------:R-:W-:-:S04]  /*01f0*/  IADD3 R7, PT, PT, R2, -R9, RZ ;  /* 0x8000000902077210 */ /* 0x000fc80007ffe0ff */
[----:B------:R-:W-:Y:S02]  /*0200*/  SEL R7, R7, R2, !P1 ;  /* 0x0000000207077207 */ /* 0x000fe40004800000 */
[----:B------:R-:W-:Y:S02]  /*0210*/  ISETP.NE.AND P1, PT, R3, RZ, PT ;  /* 0x000000ff0300720c */ /* 0x000fe40003f25270 */
[----:B------:R-:W-:-:S04]  /*0220*/  @!P2 IADD3 R7, PT, PT, -R7, RZ, RZ ;  /* 0x000000ff0707a210 */ /* 0x000fc80007ffe1ff */
[----:B------:R-:W-:-:S05]  /*0230*/  SEL R7, R4, R7, !P1 ;  /* 0x0000000704077207 */ /* 0x000fca0004800000 */
[----:B0-----:R-:W-:-:S06]  /*0240*/  IMAD.WIDE R14, R7, 0x4, R14 ;  /* 0x00000004070e7825 */ /* 0x001fcc00078e020e */
[----:B-1----:R0:W5:Y:S01]  /*0250*/  LDG.E.CONSTANT R14, desc[UR16][R14.64] ;  /* 0x000000100e0e7981 */ /* 0x002162000c1e9900 */
[----:B---3--:R-:W-:-:S09]  /*0260*/  UISETP.GE.AND UP0, UPT, UR9, 0x1, UPT ;  /* 0x000000010900788c */ /* 0x008fd2000bf06270 */
[----:B0-----:R-:W-:Y:S05]  /*0270*/  BRA.U !UP0, `(.L_x_0) ;  /* 0x0000000908787547 */ /* 0x001fea000b800000 */
[----:B------:R-:W-:Y:S01]  /*0280*/  ISETP.GE.U32.AND P2, PT, R2, R9, PT ;  /* 0x000000090200720c */ /* 0x000fe20003f46070 */
[----:B------:R-:W-:Y:S01]  /*0290*/  UISETP.GE.U32.AND UP1, UPT, UR9, 0x10, UPT ;  /* 0x000000100900788c */ /* 0x000fe2000bf26070 */
[----:B------:R-:W-:Y:S01]  /*02a0*/  LOP3.LUT R3, R0, R3, RZ, 0x3c, !PT ;  /* 0x0000000300037212 */ /* 0x000fe200078e3cff */
[----:B------:R-:W-:Y:S01]  /*02b0*/  ULOP3.LUT UR10, UR9, 0xf, URZ, 0xc0, !UPT ;  /* 0x0000000f090a7892 */ /* 0x000fe2000f8ec0ff */
[----:B------:R-:W-:Y:S01]  /*02c0*/  @!P0 IADD3 R5, PT, PT, R5, 0x1, RZ ;  /* 0x0000000105058810 */ /* 0x000fe20007ffe0ff */
[----:B------:R-:W-:Y:S01]  /*02d0*/  IMAD R7, R7, UR9, RZ ;  /* 0x0000000907077c24 */ /* 0x000fe2000f8e02ff */
[----:B------:R-:W-:Y:S01]  /*02e0*/  ISETP.GE.AND P3, PT, R3, RZ, PT ;  /* 0x000000ff0300720c */ /* 0x000fe20003f66270 */
[----:B------:R-:W-:Y:S01]  /*02f0*/  UISETP.NE.AND UP0, UPT, UR10, URZ, UPT ;  /* 0x000000ff0a00728c */ /* 0x000fe2000bf05270 */
[----:B------:R-:W-:-:S05]  /*0300*/  UMOV UR4, URZ ;  /* 0x000000ff00047c82 */ /* 0x000fca0008000000 */
[----:B------:R-:W-:-:S06]  /*0310*/  @P2 IADD3 R5, PT, PT, R5, 0x1, RZ ;  /* 0x0000000105052810 */ /* 0x000fcc0007ffe0ff */
[----:B------:R-:W-:-:S04]  /*0320*/  @!P3 IADD3 R5, PT, PT, -R5, RZ, RZ ;  /* 0x000000ff0505b210 */ /* 0x000fc80007ffe1ff */
[----:B------:R-:W-:-:S05]  /*0330*/  SEL R8, R4, R5, !P1 ;  /* 0x0000000504087207 */ /* 0x000fca0004800000 */
[----:B------:R-:W-:Y:S01]  /*0340*/  IMAD R8, R8, UR9, RZ ;  /* 0x0000000908087c24 */ /* 0x000fe2000f8e02ff */
[----:B------:R-:W-:Y:S06]  /*0350*/  BRA.U !UP1, `(.L_x_1) ;  /* 0x0000000509107547 */ /* 0x000fec000b800000 */
[----:B------:R-:W0:Y:S01]  /*0360*/  LDCU.128 UR12, c[0x0][0x380] ;  /* 0x00007000ff0c77ac */ /* 0x000e220008000c00 */
[----:B------:R-:W-:Y:S02]  /*0370*/  MOV R6, R7 ;  /* 0x0000000700067202 */ /* 0x000fe40000000f00 */
[----:B------:R-:W-:Y:S01]  /*0380*/  MOV R9, R8 ;  /* 0x0000000800097202 */ /* 0x000fe20000000f00 */
[----:B------:R-:W-:-:S04]  /*0390*/  ULOP3.LUT UR4, UR9, 0x7ffffff0, URZ, 0xc0, !UPT ;  /* 0x7ffffff009047892 */ /* 0x000fc8000f8ec0ff */
[----:B------:R-:W-:Y:S02]  /*03a0*/  UIADD3 UR11, UPT, UPT, -UR4, URZ, URZ ;  /* 0x000000ff040b7290 */ /* 0x000fe4000fffe1ff */
[----:B0-----:R-:W-:Y:S02]  /*03b0*/  UIADD3 UR7, UP1, UPT, UR12, 0x20, URZ ;  /* 0x000000200c077890 */ /* 0x001fe4000ff3e0ff */
[----:B------:R-:W-:Y:S02]  /*03c0*/  UIADD3 UR5, UP2, UPT, UR14, 0x20, URZ ;  /* 0x000000200e057890 */ /* 0x000fe4000ff5e0ff */
[----:B------:R-:W-:Y:S02]  /*03d0*/  UIADD3.X UR8, UPT, UPT, URZ, UR13, URZ, UP1, !UPT ;  /* 0x0000000dff087290 */ /* 0x000fe40008ffe4ff */
[----:B------:R-:W-:-:S12]  /*03e0*/  UIADD3.X UR6, UPT, UPT, URZ, UR15, URZ, UP2, !UPT ;  /* 0x0000000fff067290 */ /* 0x000fd800097fe4ff */
.L_x_2:
[----:B------:R-:W-:Y:S02]  /*03f0*/  MOV R4, UR7 ;  /* 0x0000000700047c02 */ /* 0x000fe40008000f00 */
[----:B------:R-:W-:Y:S02]  /*0400*/  MOV R5, UR8 ;  /* 0x0000000800057c02 */ /* 0x000fe40008000f00 */
[----:B------:R-:W-:Y:S02]  /*0410*/  MOV R2, UR5 ;  /* 0x0000000500027c02 */ /* 0x000fe40008000f00 */
[----:B------:R-:W-:Y:S01]  /*0420*/  MOV R3, UR6 ;  /* 0x0000000600037c02 */ /* 0x000fe20008000f00 */
[----:B------:R-:W-:-:S04]  /*0430*/  IMAD.WIDE R4, R9, 0x4, R4 ;  /* 0x0000000409047825 */ /* 0x000fc800078e0204 */
[----:B------:R-:W-:Y:S01]  /*0440*/  IMAD.WIDE R2, R6, 0x4, R2 ;  /* 0x0000000406027825 */ /* 0x000fe200078e0202 */
[----:B------:R-:W2:Y:S04]  /*0450*/  LDG.E.CONSTANT R15, desc[UR16][R4.64+-0x20] ;  /* 0xffffe010040f7981 */ /* 0x000ea8000c1e9900 */
[----:B------:R-:W2:Y:S04]  /*0460*/  LDG.E.CONSTANT R16, desc[UR16][R2.64+-0x20] ;  /* 0xffffe01002107981 */ /* 0x000ea8000c1e9900 */
[----:B------:R-:W3:Y:S04]  /*0470*/  LDG.E.CONSTANT R17, desc[UR16][R4.64+-0x1c] ;  /* 0xffffe41004117981 */ /* 0x000ee8000c1e9900 */
[----:B------:R-:W3:Y:S04]  /*0480*/  LDG.E.CONSTANT R24, desc[UR16][R2.64+-0x1c] ;  /* 0xffffe41002187981 */ /* 0x000ee8000c1e9900 */
[----:B------:R-:W4:Y:S04]  /*0490*/  LDG.E.CONSTANT R19, desc[UR16][R4.64+-0x18] ;  /* 0xffffe81004137981 */ /* 0x000f28000c1e9900 */
        /* <DEDUP_REMOVED lines=10> */
[----:B------:R-:W4:Y:S01]  /*0540*/  LDG.E.CONSTANT R27, desc[UR16][R2.64+0x1c] ;  /* 0x00001c10021b7981 */ /* 0x000f22000c1e9900 */
[----:B--2--5:R-:W-:-:S03]  /*0550*/  FFMA R14, R15, R16, R14 ;  /* 0x000000100f0e7223 */ /* 0x024fc6000000000e */
[----:B------:R-:W2:Y:S04]  /*0560*/  LDG.E.CONSTANT R16, desc[UR16][R4.64+-0x4] ;  /* 0xfffffc1004107981 */ /* 0x000ea8000c1e9900 */
[----:B------:R-:W2:Y:S01]  /*0570*/  LDG.E.CONSTANT R15, desc[UR16][R2.64+-0x4] ;  /* 0xfffffc10020f7981 */ /* 0x000ea2000c1e9900 */
[----:B---3--:R-:W-:-:S03]  /*0580*/  FFMA R24, R17, R24, R14 ;  /* 0x0000001811187223 */ /* 0x008fc6000000000e */
[----:B------:R-:W3:Y:S04]  /*0590*/  LDG.E.CONSTANT R14, desc[UR16][R4.64] ;  /* 0x00000010040e7981 */ /* 0x000ee8000c1e9900 */
[----:B------:R-:W3:Y:S01]  /*05a0*/  LDG.E.CONSTANT R17, desc[UR16][R2.64] ;  /* 0x0000001002117981 */ /* 0x000ee2000c1e9900 */
[----:B----4-:R-:W-:-:S03]  /*05b0*/  FFMA R25, R19, R18, R24 ;  /* 0x0000001213197223 */ /* 0x010fc60000000018 */
[----:B------:R-:W4:Y:S04]  /*05c0*/  LDG.E.CONSTANT R18, desc[UR16][R4.64+0x4] ;  /* 0x0000041004127981 */ /* 0x000f28000c1e9900 */
[----:B------:R-:W4:Y:S01]  /*05d0*/  LDG.E.CONSTANT R19, desc[UR16][R2.64+0x4] ;  /* 0x0000041002137981 */ /* 0x000f22000c1e9900 */
[----:B------:R-:W-:-:S03]  /*05e0*/  FFMA R25, R20, R21, R25 ;  /* 0x0000001514197223 */ /* 0x000fc60000000019 */
        /* <DEDUP_REMOVED lines=10> */
[----:B------:R-:W4:Y:S04]  /*0690*/  LDG.E.CONSTANT R25, desc[UR16][R2.64+0x14] ;  /* 0x0000141002197981 */ /* 0x000f28000c1e9900 */
[----:B------:R-:W4:Y:S04]  /*06a0*/  LDG.E.CONSTANT R12, desc[UR16][R4.64+0x18] ;  /* 0x00001810040c7981 */ /* 0x000f28000c1e9900 */
[----:B------:R-:W4:Y:S01]  /*06b0*/  LDG.E.CONSTANT R13, desc[UR16][R2.64+0x18] ;  /* 0x00001810020d7981 */ /* 0x000f22000c1e9900 */
[----:B------:R-:W-:-:S04]  /*06c0*/  UIADD3 UR11, UPT, UPT, UR11, 0x10, URZ ;  /* 0x000000100b0b7890 */ /* 0x000fc8000fffe0ff */
[----:B------:R-:W-:Y:S01]  /*06d0*/  UISETP.NE.AND UP1, UPT, UR11, URZ, UPT ;  /* 0x000000ff0b00728c */ /* 0x000fe2000bf25270 */
[----:B------:R-:W-:Y:S02]  /*06e0*/  IADD3 R9, PT, PT, R9, 0x10, RZ ;  /* 0x0000001009097810 */ /* 0x000fe40007ffe0ff */
[----:B------:R-:W-:Y:S01]  /*06f0*/  IADD3 R6, PT, PT, R6, 0x10, RZ ;  /* 0x0000001006067810 */ /* 0x000fe20007ffe0ff */
[----:B--2---:R-:W-:-:S04]  /*0700*/  FFMA R15, R16, R15, R29 ;  /* 0x0000000f100f7223 */ /* 0x004fc8000000001d */
[----:B---3--:R-:W-:-:S04]  /*0710*/  FFMA R15, R14, R17, R15 ;  /* 0x000000110e0f7223 */ /* 0x008fc8000000000f */
[----:B----4-:R-:W-:-:S04]  /*0720*/  FFMA R15, R18, R19, R15 ;  /* 0x00000013120f7223 */ /* 0x010fc8000000000f */
[----:B------:R-:W-:-:S04]  /*0730*/  FFMA R15, R20, R21, R15 ;  /* 0x00000015140f7223 */ /* 0x000fc8000000000f */
[----:B------:R-:W-:-:S04]  /*0740*/  FFMA R15, R22, R23, R15 ;  /* 0x00000017160f7223 */ /* 0x000fc8000000000f */
[----:B------:R-:W-:-:S04]  /*0750*/  FFMA R11, R10, R11, R15 ;  /* 0x0000000b0a0b7223 */ /* 0x000fc8000000000f */
[----:B------:R-:W-:-:S04]  /*0760*/  FFMA R11, R24, R25, R11 ;  /* 0x00000019180b7223 */ /* 0x000fc8000000000b */
[----:B------:R-:W-:-:S04]  /*0770*/  FFMA R11, R12, R13, R11 ;  /* 0x0000000d0c0b7223 */ /* 0x000fc8000000000b */
[----:B------:R-:W-:Y:S01]  /*0780*/  FFMA R14, R26, R27, R11 ;  /* 0x0000001b1a0e7223 */ /* 0x000fe2000000000b */
[----:B------:R-:W-:Y:S06]  /*0790*/  BRA.U UP1, `(.L_x_2) ;  /* 0xfffffffd01147547 */ /* 0x000fec000b83ffff */
.L_x_1:
[----:B------:R-:W-:Y:S05]  /*07a0*/  BRA.U !UP0, `(.L_x_0) ;  /* 0x00000005082c7547 */ /* 0x000fea000b800000 */
[----:B------:R-:W-:Y:S02]  /*07b0*/  UISETP.GE.U32.AND UP0, UPT, UR10, 0x8, UPT ;  /* 0x000000080a00788c */ /* 0x000fe4000bf06070 */
[----:B------:R-:W-:-:S04]  /*07c0*/  ULOP3.LUT UR6, UR9, 0x7, URZ, 0xc0, !UPT ;  /* 0x0000000709067892 */ /* 0x000fc8000f8ec0ff */
[----:B------:R-:W-:-:S03]  /*07d0*/  UISETP.NE.AND UP1, UPT, UR6, URZ, UPT ;  /* 0x000000ff0600728c */ /* 0x000fc6000bf25270 */
[----:B------:R-:W-:Y:S08]  /*07e0*/  BRA.U !UP0, `(.L_x_3) ;  /* 0x00000001087c7547 */ /* 0x000ff0000b800000 */
[----:B------:R-:W0:Y:S01]  /*07f0*/  LDC.64 R2, c[0x0][0x380] ;  /* 0x0000e000ff027b82 */ /* 0x000e220000000a00 */
[----:B------:R-:W-:Y:S02]  /*0800*/  IADD3 R9, PT, PT, R8, UR4, RZ ;  /* 0x0000000408097c10 */ /* 0x000fe4000fffe0ff */
[----:B------:R-:W-:-:S05]  /*0810*/  IADD3 R11, PT, PT, R7, UR4, RZ ;  /* 0x00000004070b7c10 */ /* 0x000fca000fffe0ff */
[----:B------:R-:W1:Y:S01]  /*0820*/  LDC.64 R4, c[0x0][0x388] ;  /* 0x0000e200ff047b82 */ /* 0x000e620000000a00 */
[----:B0-----:R-:W-:-:S05]  /*0830*/  IMAD.WIDE R2, R9, 0x4, R2 ;  /* 0x0000000409027825 */ /* 0x001fca00078e0202 */
[----:B------:R-:W2:Y:S01]  /*0840*/  LDG.E.CONSTANT R13, desc[UR16][R2.64+0x4] ;  /* 0x00000410020d7981 */ /* 0x000ea2000c1e9900 */
[----:B-1----:R-:W-:-:S03]  /*0850*/  IMAD.WIDE R4, R11, 0x4, R4 ;  /* 0x000000040b047825 */ /* 0x002fc600078e0204 */
[----:B------:R-:W3:Y:S04]  /*0860*/  LDG.E.CONSTANT R15, desc[UR16][R2.64+0x8] ;  /* 0x00000810020f7981 */ /* 0x000ee8000c1e9900 */
[----:B------:R-:W4:Y:S04]  /*0870*/  LDG.E.CONSTANT R11, desc[UR16][R2.64] ;  /* 0x00000010020b7981 */ /* 0x000f28000c1e9900 */
[----:B------:R-:W4:Y:S04]  /*0880*/  LDG.E.CONSTANT R10, desc[UR16][R4.64] ;  /* 0x00000010040a7981 */ /* 0x000f28000c1e9900 */
[----:B------:R-:W2:Y:S04]  /*0890*/  LDG.E.CONSTANT R12, desc[UR16][R4.64+0x4] ;  /* 0x00000410040c7981 */ /* 0x000ea8000c1e9900 */
[----:B------:R-:W3:Y:S04]  /*08a0*/  LDG.E.CONSTANT R16, desc[UR16][R4.64+0x8] ;  /* 0x0000081004107981 */ /* 0x000ee8000c1e9900 */
        /* <DEDUP_REMOVED lines=9> */
[----:B------:R-:W3:Y:S01]  /*0940*/  LDG.E.CONSTANT R24, desc[UR16][R4.64+0x1c] ;  /* 0x00001c1004187981 */ /* 0x000ee2000c1e9900 */
[----:B------:R-:W-:Y:S01]  /*0950*/  UIADD3 UR4, UPT, UPT, UR4, 0x8, URZ ;  /* 0x0000000804047890 */ /* 0x000fe2000fffe0ff */
[----:B----45:R-:W-:-:S04]  /*0960*/  FFMA R10, R11, R10, R14 ;  /* 0x0000000a0b0a7223 */ /* 0x030fc8000000000e */
[----:B--2---:R-:W-:-:S04]  /*0970*/  FFMA R10, R13, R12, R10 ;  /* 0x0000000c0d0a7223 */ /* 0x004fc8000000000a */
[----:B---3--:R-:W-:-:S04]  /*0980*/  FFMA R10, R15, R16, R10 ;  /* 0x000000100f0a7223 */ /* 0x008fc8000000000a */
[----:B------:R-:W-:-:S04]  /*0990*/  FFMA R10, R17, R18, R10 ;  /* 0x00000012110a7223 */ /* 0x000fc8000000000a */
[----:B------:R-:W-:-:S04]  /*09a0*/  FFMA R10, R19, R20, R10 ;  /* 0x00000014130a7223 */ /* 0x000fc8000000000a */
[----:B------:R-:W-:-:S04]  /*09b0*/  FFMA R21, R21, R22, R10 ;  /* 0x0000001615157223 */ /* 0x000fc8000000000a */
[----:B------:R-:W-:-:S04]  /*09c0*/  FFMA R6, R6, R9, R21 ;  /* 0x0000000906067223 */ /* 0x000fc80000000015 */
[----:B------:R-:W-:-:S07]  /*09d0*/  FFMA R14, R23, R24, R6 ;  /* 0x00000018170e7223 */ /* 0x000fce0000000006 */
.L_x_3:
        /* <DEDUP_REMOVED lines=13> */
[----:B------:R-:W2:Y:S04]  /*0ab0*/  LDG.E.CONSTANT R6, desc[UR16][R4.64] ;  /* 0x0000001004067981 */ /* 0x000ea8000c1e9900 */
[----:B------:R-:W4:Y:S04]  /*0ac0*/  LDG.E.CONSTANT R11, desc[UR16][R2.64+0x4] ;  /* 0x00000410020b7981 */ /* 0x000f28000c1e9900 */
[----:B------:R-:W4:Y:S04]  /*0ad0*/  LDG.E.CONSTANT R10, desc[UR16][R4.64+0x4] ;  /* 0x00000410040a7981 */ /* 0x000f28000c1e9900 */
[----:B------:R-:W3:Y:S04]  /*0ae0*/  LDG.E.CONSTANT R12, desc[UR16][R4.64+0x8] ;  /* 0x00000810040c7981 */ /* 0x000ee8000c1e9900 */
[----:B------:R-:W3:Y:S04]  /*0af0*/  LDG.E.CONSTANT R15, desc[UR16][R2.64+0xc] ;  /* 0x00000c10020f7981 */ /* 0x000ee8000c1e9900 */
[----:B------:R-:W3:Y:S01]  /*0b00*/  LDG.E.CONSTANT R16, desc[UR16][R4.64+0xc] ;  /* 0x00000c1004107981 */ /* 0x000ee2000c1e9900 */
[----:B------:R-:W-:Y:S01]  /*0b10*/  UIADD3 UR4, UPT, UPT, UR4, 0x4, URZ ;  /* 0x0000000404047890 */ /* 0x000fe2000fffe0ff */
[----:B--2--5:R-:W-:-:S04]  /*0b20*/  FFMA R6, R9, R6, R14 ;  /* 0x0000000609067223 */ /* 0x024fc8000000000e */
[----:B----4-:R-:W-:-:S04]  /*0b30*/  FFMA R6, R11, R10, R6 ;  /* 0x0000000a0b067223 */ /* 0x010fc80000000006 */
[----:B---3--:R-:W-:-:S04]  /*0b40*/  FFMA R6, R13, R12, R6 ;  /* 0x0000000c0d067223 */ /* 0x008fc80000000006 */
[----:B------:R-:W-:-:S07]  /*0b50*/  FFMA R14, R15, R16, R6 ;  /* 0x000000100f0e7223 */ /* 0x000fce0000000006 */
.L_x_4:
[----:B------:R-:W-:Y:S05]  /*0b60*/  BRA.U !UP1, `(.L_x_0) ;  /* 0x00000001093c7547 */ /* 0x000fea000b800000 */
[----:B------:R-:W0:Y:S01]  /*0b70*/  LDC.64 R12, c[0x0][0x380] ;  /* 0x0000e000ff0c7b82 */ /* 0x000e220000000a00 */
[----:B------:R-:W-:Y:S01]  /*0b80*/  IADD3 R7, PT, PT, R7, UR4, RZ ;  /* 0x0000000407077c10 */ /* 0x000fe2000fffe0ff */
[----:B------:R-:W-:Y:S01]  /*0b90*/  UIADD3 UR5, UPT, UPT, -UR5, URZ, URZ ;  /* 0x000000ff05057290 */ /* 0x000fe2000fffe1ff */
[----:B------:R-:W-:-:S05]  /*0ba0*/  IADD3 R9, PT, PT, R8, UR4, RZ ;  /* 0x0000000408097c10 */ /* 0x000fca000fffe0ff */
[----:B------:R-:W1:Y:S06]  /*0bb0*/  LDC.64 R10, c[0x0][0x388] ;  /* 0x0000e200ff0a7b82 */ /* 0x000e6c0000000a00 */
.L_x_5:
[----:B-1----:R-:W-:-:S04]  /*0bc0*/  IMAD.WIDE R2, R7, 0x4, R10 ;  /* 0x0000000407027825 */ /* 0x002fc800078e020a */
[----:B0-----:R-:W-:Y:S02]  /*0bd0*/  IMAD.WIDE R4, R9, 0x4, R12 ;  /* 0x0000000409047825 */ /* 0x001fe400078e020c */
[----:B------:R-:W2:Y:S04]  /*0be0*/  LDG.E.CONSTANT R2, desc[UR16][R2.64] ;  /* 0x0000001002027981 */ /* 0x000ea8000c1e9900 */
[----:B------:R-:W2:Y:S01]  /*0bf0*/  LDG.E.CONSTANT R5, desc[UR16][R4.64] ;  /* 0x0000001004057981 */ /* 0x000ea2000c1e9900 */
[----:B------:R-:W-:Y:S01]  /*0c00*/  UIADD3 UR5, UPT, UPT, UR5, 0x1, URZ ;  /* 0x0000000105057890 */ /* 0x000fe2000fffe0ff */
[----:B------:R-:W-:Y:S02]  /*0c10*/  IADD3 R7, PT, PT, R7, 0x1, RZ ;  /* 0x0000000107077810 */ /* 0x000fe40007ffe0ff */
[----:B------:R-:W-:Y:S01]  /*0c20*/  IADD3 R9, PT, PT, R9, 0x1, RZ ;  /* 0x0000000109097810 */ /* 0x000fe20007ffe0ff */
[----:B------:R-:W-:Y:S01]  /*0c30*/  UISETP.NE.AND UP0, UPT, UR5, URZ, UPT ;  /* 0x000000ff0500728c */ /* 0x000fe2000bf05270 */
[----:B--2--5:R-:W-:-:S08]  /*0c40*/  FFMA R14, R5, R2, R14 ;  /* 0x00000002050e7223 */ /* 0x024fd0000000000e */
[----:B------:R-:W-:Y:S05]  /*0c50*/  BRA.U UP0, `(.L_x_5) ;  /* 0xfffffffd00d87547 */ /* 0x000fea000b83ffff */
.L_x_0:
[----:B------:R-:W0:Y:S02]  /*0c60*/  LDC.64 R2, c[0x0][0x398] ;  /* 0x0000e600ff027b82 */ /* 0x000e240000000a00 */
[----:B0-----:R-:W-:-:S05]  /*0c70*/  IMAD.WIDE R2, R0, 0x4, R2 ;  /* 0x0000000400027825 */ /* 0x001fca00078e0202 */
[----:B-----5:R-:W-:Y:S01]  /*0c80*/  STG.E desc[UR16][R2.64], R14 ;  /* 0x0000000e02007986 */ /* 0x020fe2000c101910 */
[----:B------:R-:W-:Y:S05]  /*0c90*/  EXIT ;  /* 0x000000000000794d */ /* 0x000fea0003800000 */
.L_x_6:
[----:B------:R-:W-:-:S00]  /*0ca0*/  BRA `(.L_x_6) ;  /* 0xfffffffc00fc7947 */ /* 0x000fc0000383ffff */
[----:B------:R-:W-:-:S00]  /*0cb0*/  NOP ;  /* 0x0000000000007918 */ /* 0x000fc00000000000 */
        /* <DEDUP_REMOVED lines=12> */
.L_x_12:


//--------------------- .text._Z7conv3x3PKfS0_S0_Pfiiiii --------------------------
	.section	.text._Z7conv3x3PKfS0_S0_Pfiiiii,"ax",@progbits
	.align	128
        .global         _Z7conv3x3PKfS0_S0_Pfiiiii
        .type           _Z7conv3x3PKfS0_S0_Pfiiiii,@function
        .size           _Z7conv3x3PKfS0_S0_Pfiiiii,(.L_x_13 - _Z7conv3x3PKfS0_S0_Pfiiiii)
        .other          _Z7conv3x3PKfS0_S0_Pfiiiii,@"STO_CUDA_ENTRY STV_DEFAULT"
_Z7conv3x3PKfS0_S0_Pfiiiii:
.text._Z7conv3x3PKfS0_S0_Pfiiiii:
[----:B------:R-:W-:Y:S01]  /*0000*/  LDC R1, c[0x0][0x37c] ;  /* 0x0000df00ff017b82 */ /* 0x000fe20000000800 */
[----:B------:R-:W0:Y:S07]  /*0010*/  S2R R7, SR_TID.X ;  /* 0x0000000000077919 */ /* 0x000e2e0000002100 */
[----:B------:R-:W1:Y:S08]  /*0020*/  LDC.64 R2, c[0x0][0x3a0] ;  /* 0x0000e800ff027b82 */ /* 0x000e700000000a00 */
[----:B------:R-:W2:Y:S08]  /*0030*/  LDC R4, c[0x0][0x3a8] ;  /* 0x0000ea00ff047b82 */ /* 0x000eb00000000800 */
[----:B------:R-:W0:Y:S08]  /*0040*/  S2UR UR4, SR_CTAID.X ;  /* 0x00000000000479c3 */ /* 0x000e300000002500 */
[----:B------:R-:W0:Y:S01]  /*0050*/  LDC R0, c[0x0][0x360] ;  /* 0x0000d800ff007b82 */ /* 0x000e220000000800 */
[----:B-1----:R-:W-:-:S07]  /*0060*/  IMAD R5, R3, R2, RZ ;  /* 0x0000000203057224 */ /* 0x002fce00078e02ff */
[----:B------:R-:W1:Y:S01]  /*0070*/  LDC R9, c[0x0][0x3b0] ;  /* 0x0000ec00ff097b82 */ /* 0x000e620000000800 */
[----:B--2---:R-:W-:Y:S02]  /*0080*/  IMAD R2, R5, R4, RZ ;  /* 0x0000000405027224 */ /* 0x004fe400078e02ff */
[----:B0-----:R-:W-:Y:S02]  /*0090*/  IMAD R0, R0, UR4, R7 ;  /* 0x0000000400007c24 */ /* 0x001fe4000f8e0207 */
[----:B-1----:R-:W-:-:S05]  /*00a0*/  IMAD R5, R2, R9, RZ ;  /* 0x0000000902057224 */ /* 0x002fca00078e02ff */
[----:B------:R-:W-:-:S13]  /*00b0*/  ISETP.GE.AND P0, PT, R0, R5, PT ;  /* 0x000000050000720c */ /* 0x000fda0003f06270 */
[----:B------:R-:W-:Y:S05]  /*00c0*/  @P0 EXIT ;  /* 0x000000000000094d */ /* 0x000fea0003800000 */
[----:B------:R-:W-:Y:S01]  /*00d0*/  IABS R11, R9 ;  /* 0x00000009000b7213 */ /* 0x000fe20000000000 */
[----:B------:R-:W0:Y:S01]  /*00e0*/  LDCU.64 UR6, c[0x0][0x358] ;  /* 0x00006b00ff0677ac */ /* 0x000e220008000a00 */
[----:B------:R-:W-:Y:S02]  /*00f0*/  IABS R10, R0 ;  /* 0x00000000000a7213 */ /* 0x000fe40000000000 */
[----:B------:R-:W1:Y:S01]  /*0100*/  I2F.RP R2, R11 ;  /* 0x0000000b00027306 */ /* 0x000e620000209400 */
[----:B------:R-:W2:Y:S07]  /*0110*/  LDCU UR5, c[0x0][0x3ac] ;  /* 0x00007580ff0577ac */ /* 0x000eae0008000800 */
[----:B-1----:R-:W1:Y:S02]  /*0120*/  MUFU.RCP R2, R2 ;  /* 0x0000000200027308 */ /* 0x002e640000001000 */
[----:B-1----:R-:W-:-:S06]  /*0130*/  IADD3 R6, PT, PT, R2, 0xffffffe, RZ ;  /* 0x0ffffffe02067810 */ /* 0x002fcc0007ffe0ff */
[----:B------:R1:W3:Y:S02]  /*0140*/  F2I.FTZ.U32.TRUNC.NTZ R7, R6 ;  /* 0x0000000600077305 */ /* 0x0002e4000021f000 */
[----:B-1----:R-:W-:Y:S02]  /*0150*/  HFMA2 R6, -RZ, RZ, 0, 0 ;  /* 0x00000000ff067431 */ /* 0x002fe400000001ff */
[----:B---3--:R-:W-:-:S04]  /*0160*/  IMAD.MOV R8, RZ, RZ, -R7 ;  /* 0x000000ffff087224 */ /* 0x008fc800078e0a07 */
[----:B------:R-:W-:-:S04]  /*0170*/  IMAD R5, R8, R11, RZ ;  /* 0x0000000b08057224 */ /* 0x000fc800078e02ff */
[----:B------:R-:W-:-:S04]  /*0180*/  IMAD.HI.U32 R8, R7, R5, R6 ;  /* 0x0000000507087227 */ /* 0x000fc800078e0006 */
[----:B------:R-:W-:-:S04]  /*0190*/  IMAD.MOV.U32 R5, RZ, RZ, R10 ;  /* 0x000000ffff057224 */ /* 0x000fc800078e000a */
[----:B------:R-:W-:-:S05]  /*01a0*/  IMAD.HI.U32 R7, R8, R5, RZ ;  /* 0x0000000508077227 */ /* 0x000fca00078e00ff */
[----:B------:R-:W-:-:S05]  /*01b0*/  IADD3 R2, PT, PT, -R7, RZ, RZ ;  /* 0x000000ff07027210 */ /* 0x000fca0007ffe1ff */
[----:B------:R-:W-:-:S05]  /*01c0*/  IMAD R2, R11, R2, R5 ;  /* 0x000000020b027224 */ /* 0x000fca00078e0205 */
[----:B------:R-:W-:-:S13]  /*01d0*/  ISETP.GT.U32.AND P1, PT, R11, R2, PT ;  /* 0x000000020b00720c */ /* 0x000fda0003f24070 */
[----:B------:R-:W-:Y:S01]  /*01e0*/  @!P1 IMAD.IADD R2, R2, 0x1, -R11 ;  /* 0x0000000102029824 */ /* 0x000fe200078e0a0b */
[----:B------:R-:W-:Y:S02]  /*01f0*/  @!P1 IADD3 R7, PT, PT, R7, 0x1, RZ ;  /* 0x0000000107079810 */ /* 0x000fe40007ffe0ff */
[----:B------:R-:W-:Y:S02]  /*0200*/  ISETP.NE.AND P1, PT, R9, RZ, PT ;  /* 0x000000ff0900720c */ /* 0x000fe40003f25270 */
[----:B------:R-:W-:Y:S02]  /*0210*/  ISETP.GE.U32.AND P0, PT, R2, R11, PT ;  /* 0x0000000b0200720c */ /* 0x000fe40003f06070 */
[----:B------:R-:W-:Y:S01]  /*0220*/  LOP3.LUT R2, R0, R9, RZ, 0x3c, !PT ;  /* 0x0000000900027212 */ /* 0x000fe200078e3cff */
[----:B------:R-:W1:Y:S03]  /*0230*/  LDC.64 R10, c[0x0][0x390] ;  /* 0x0000e400ff0a7b82 */ /* 0x000e660000000a00 */
[----:B------:R-:W-:-:S07]  /*0240*/  ISETP.GE.AND P2, PT, R2, RZ, PT ;  /* 0x000000ff0200720c */ /* 0x000fce0003f46270 */
[----:B------:R-:W-:-:S06]  /*0250*/  @P0 VIADD R7, R7, 0x1 ;  /* 0x0000000107070836 */ /* 0x000fcc0000000000 */
[----:B------:R-:W-:Y:S02]  /*0260*/  @!P2 IADD3 R7, PT, PT, -R7, RZ, RZ ;  /* 0x000000ff0707a210 */ /* 0x000fe40007ffe1ff */
[----:B------:R-:W-:-:S05]  /*0270*/  @!P1 LOP3.LUT R7, RZ, R9, RZ, 0x33, !PT ;  /* 0x00000009ff079212 */ /* 0x000fca00078e33ff */
[----:B------:R-:W-:-:S04]  /*0280*/  IMAD.MOV R6, RZ, RZ, -R7 ;  /* 0x000000ffff067224 */ /* 0x000fc800078e0a07 */
[----:B------:R-:W-:-:S04]  /*0290*/  IMAD R6, R9, R6, R0 ;  /* 0x0000000609067224 */ /* 0x000fc800078e0200 */
[----:B-1----:R-:W-:-:S05]  /*02a0*/  IMAD.WIDE R10, R6, 0x4, R10 ;  /* 0x00000004060a7825 */ /* 0x002fca00078e020a */
[----:B0-----:R0:W5:Y:S01]  /*02b0*/  LDG.E.CONSTANT R2, desc[UR6][R10.64] ;  /* 0x000000060a027981 */ /* 0x001162000c1e9900 */
[----:B--2---:R-:W-:-:S09]  /*02c0*/  UISETP.GE.AND UP0, UPT, UR5, 0x1, UPT ;  /* 0x000000010500788c */ /* 0x004fd2000bf06270 */
[----:B0-----:R-:W-:Y:S05]  /*02d0*/  BRA.U !UP0, `(.L_x_7) ;  /* 0x0000000d08687547 */ /* 0x001fea000b800000 */
[-C--:B------:R-:W-:Y:S01]  /*02e0*/  IABS R18, R4.reuse ;  /* 0x0000000400127213 */ /* 0x080fe20000000000 */
[----:B------:R-:W-:Y:S01]  /*02f0*/  IMAD R12, R3, R4, RZ ;  /* 0x00000004030c7224 */ /* 0x000fe200078e02ff */
[----:B------:R-:W-:Y:S01]  /*0300*/  IABS R14, R7 ;  /* 0x00000007000e7213 */ /* 0x000fe20000000000 */
[----:B------:R-:W-:Y:S01]  /*0310*/  IMAD R6, R6, UR5, RZ ;  /* 0x0000000506067c24 */ /* 0x000fe2000f8e02ff */
[----:B------:R-:W0:Y:S01]  /*0320*/  I2F.RP R8, R18 ;  /* 0x0000001200087306 */ /* 0x000e220000209400 */
[----:B------:R-:W-:Y:S01]  /*0330*/  IMAD R9, R12, R9, RZ ;  /* 0x000000090c097224 */ /* 0x000fe200078e02ff */
[----:B------:R-:W-:Y:S01]  /*0340*/  UIADD3 UR4, UPT, UPT, -UR5, URZ, URZ ;  /* 0x000000ff05047290 */ /* 0x000fe2000fffe1ff */
[----:B------:R-:W-:-:S03]  /*0350*/  IMAD R27, R6, 0x9, RZ ;  /* 0x00000009061b7824 */ /* 0x000fc600078e02ff */
[----:B------:R-:W-:-:S04]  /*0360*/  IABS R12, R9 ;  /* 0x00000009000c7213 */ /* 0x000fc80000000000 */
[----:B------:R-:W1:Y:S08]  /*0370*/  I2F.RP R16, R12 ;  /* 0x0000000c00107306 */ /* 0x000e700000209400 */
[----:B0-----:R-:W0:Y:S08]  /*0380*/  MUFU.RCP R8, R8 ;  /* 0x0000000800087308 */ /* 0x001e300000001000 */
[----:B-1----:R-:W-:Y:S01]  /*0390*/  MUFU.RCP R16, R16 ;  /* 0x0000001000107308 */ /* 0x002fe20000001000 */
[----:B0-----:R-:W-:-:S02]  /*03a0*/  IADD3 R10, PT, PT, R8, 0xffffffe, RZ ;  /* 0x0ffffffe080a7810 */ /* 0x001fc40007ffe0ff */
[----:B------:R-:W-:-:S05]  /*03b0*/  IABS R8, R3 ;  /* 0x0000000300087213 */ /* 0x000fca0000000000 */
[----:B------:R0:W1:Y:S02]  /*03c0*/  F2I.FTZ.U32.TRUNC.NTZ R11, R10 ;  /* 0x0000000a000b7305 */ /* 0x000064000021f000 */
[----:B0-----:R-:W-:Y:S01]  /*03d0*/  MOV R10, RZ ;  /* 0x000000ff000a7202 */ /* 0x001fe20000000f00 */
[----:B-1----:R-:W-:-:S04]  /*03e0*/  IMAD.MOV R13, RZ, RZ, -R11 ;  /* 0x000000ffff0d7224 */ /* 0x002fc800078e0a0b */
[----:B------:R-:W-:-:S04]  /*03f0*/  IMAD R13, R13, R18, RZ ;  /* 0x000000120d0d7224 */ /* 0x000fc800078e02ff */
[----:B------:R-:W-:Y:S02]  /*0400*/  IMAD.HI.U32 R11, R11, R13, R10 ;  /* 0x0000000d0b0b7227 */ /* 0x000fe400078e000a */
[----:B------:R-:W0:Y:S04]  /*0410*/  I2F.RP R13, R8 ;  /* 0x00000008000d7306 */ /* 0x000e280000209400 */
[----:B------:R-:W-:-:S04]  /*0420*/  IMAD.HI.U32 R10, R11, R14, RZ ;  /* 0x0000000e0b0a7227 */ /* 0x000fc800078e00ff */
[----:B------:R-:W-:-:S04]  /*0430*/  IMAD.MOV R11, RZ, RZ, -R10 ;  /* 0x000000ffff0b7224 */ /* 0x000fc800078e0a0a */
[C---:B------:R-:W-:Y:S01]  /*0440*/  IMAD R11, R18.reuse, R11, R14 ;  /* 0x0000000b120b7224 */ /* 0x040fe200078e020e */
[----:B0-----:R-:W0:Y:S04]  /*0450*/  MUFU.RCP R13, R13 ;  /* 0x0000000d000d7308 */ /* 0x001e280000001000 */
[----:B------:R-:W-:-:S13]  /*0460*/  ISETP.GT.U32.AND P1, PT, R18, R11, PT ;  /* 0x0000000b1200720c */ /* 0x000fda0003f24070 */
[-C--:B------:R-:W-:Y:S01]  /*0470*/  @!P1 IADD3 R11, PT, PT, R11, -R18.reuse, RZ ;  /* 0x800000120b0b9210 */ /* 0x080fe20007ffe0ff */
[----:B0-----:R-:W-:Y:S01]  /*0480*/  VIADD R14, R13, 0xffffffe ;  /* 0x0ffffffe0d0e7836 */ /* 0x001fe20000000000 */
[----:B------:R-:W-:Y:S02]  /*0490*/  @!P1 IADD3 R10, PT, PT, R10, 0x1, RZ ;  /* 0x000000010a0a9810 */ /* 0x000fe40007ffe0ff */
[----:B------:R-:W-:Y:S01]  /*04a0*/  ISETP.GE.U32.AND P0, PT, R11, R18, PT ;  /* 0x000000120b00720c */ /* 0x000fe20003f06070 */
[----:B------:R0:W1:Y:S01]  /*04b0*/  F2I.FTZ.U32.TRUNC.NTZ R15, R14 ;  /* 0x0000000e000f7305 */ /* 0x000062000021f000 */
[----:B------:R-:W-:Y:S02]  /*04c0*/  LOP3.LUT R11, R7, R4, RZ, 0x3c, !PT ;  /* 0x00000004070b7212 */ /* 0x000fe400078e3cff */
[----:B------:R-:W-:Y:S02]  /*04d0*/  ISETP.NE.AND P1, PT, R4, RZ, PT ;  /* 0x000000ff0400720c */ /* 0x000fe40003f25270 */
[----:B------:R-:W-:Y:S01]  /*04e0*/  ISETP.GE.AND P2, PT, R11, RZ, PT ;  /* 0x000000ff0b00720c */ /* 0x000fe20003f46270 */
[----:B------:R-:W-:Y:S01]  /*04f0*/  VIADD R11, R16, 0xffffffe ;  /* 0x0ffffffe100b7836 */ /* 0x000fe20000000000 */
[----:B0-----:R-:W-:-:S05]  /*0500*/  MOV R14, RZ ;  /* 0x000000ff000e7202 */ /* 0x001fca0000000f00 */
[----:B------:R-:W-:Y:S01]  /*0510*/  @P0 IADD3 R10, PT, PT, R10, 0x1, RZ ;  /* 0x000000010a0a0810 */ /* 0x000fe20007ffe0ff */
[----:B------:R-:W0:Y:S01]  /*0520*/  F2I.FTZ.U32.TRUNC.NTZ R11, R11 ;  /* 0x0000000b000b7305 */ /* 0x000e22000021f000 */
[----:B-1----:R-:W-:-:S03]  /*0530*/  IADD3 R17, PT, PT, RZ, -R15, RZ ;  /* 0x8000000fff117210 */ /* 0x002fc60007ffe0ff */
[----:B------:R-:W-:Y:S02]  /*0540*/  IMAD.MOV.U32 R13, RZ, RZ, R10 ;  /* 0x000000ffff0d7224 */ /* 0x000fe400078e000a */
[----:B------:R-:W-:Y:S02]  /*0550*/  IMAD R17, R17, R8, RZ ;  /* 0x0000000811117224 */ /* 0x000fe400078e02ff */
[----:B------:R-:W-:Y:S01]  /*0560*/  @!P2 IMAD.MOV R13, RZ, RZ, -R13 ;  /* 0x000000ffff0da224 */ /* 0x000fe200078e0a0d */
[----:B------:R-:W-:Y:S01]  /*0570*/  @!P1 LOP3.LUT R13, RZ, R4, RZ, 0x33, !PT ;  /* 0x00000004ff0d9212 */ /* 0x000fe200078e33ff */
[----:B------:R-:W-:-:S03]  /*0580*/  IMAD.HI.U32 R14, R15, R17, R14 ;  /* 0x000000110f0e7227 */ /* 0x000fc600078e000e */
[----:B------:R-:W-:Y:S01]  /*0590*/  IABS R10, R13 ;  /* 0x0000000d000a7213 */ /* 0x000fe20000000000 */
[----:B0-----:R-:W-:Y:S01]  /*05a0*/  IMAD.MOV R16, RZ, RZ, -R11 ;  /* 0x000000ffff107224 */ /* 0x001fe200078e0a0b */
[----:B------:R-:W-:Y:S01]  /*05b0*/  ISETP.GE.AND P3, PT, R13, RZ, PT ;  /* 0x000000ff0d00720c */ /* 0x000fe20003f66270 */
[----:B------:R-:W-:Y:S01]  /*05c0*/  IMAD.MOV R13, RZ, RZ, -R13 ;  /* 0x000000ffff0d7224 */ /* 0x000fe200078e0a0d */
[----:B------:R-:W-:Y:S01]  /*05d0*/  MOV R15, R10 ;  /* 0x0000000a000f7202 */ /* 0x000fe20000000f00 */
[----:B------:R-:W-:Y:S01]  /*05e0*/  IMAD.MOV.U32 R17, RZ, RZ, R16 ;  /* 0x000000ffff117224 */ /* 0x000fe200078e0010 */
[----:B------:R-:W-:Y:S01]  /*05f0*/  MOV R10, RZ ;  /* 0x000000ff000a7202 */ /* 0x000fe20000000f00 */
[----:B------:R-:W-:Y:S01]  /*0600*/  IMAD R7, R4, R13, R7 ;  /* 0x0000000d04077224 */ /* 0x000fe200078e0207 */
[----:B------:R-:W-:Y:S01]  /*0610*/  IABS R16, R9 ;  /* 0x0000000900107213 */ /* 0x000fe20000000000 */
[----:B------:R-:W-:-:S03]  /*0620*/  IMAD.HI.U32 R14, R14, R15, RZ ;  /* 0x0000000f0e0e7227 */ /* 0x000fc600078e00ff */
[----:B------:R-:W-:Y:S01]  /*0630*/  IADD3 R16, PT, PT, RZ, -R16, RZ ;  /* 0x80000010ff107210 */ /* 0x000fe20007ffe0ff */
[----:B------:R-:W-:Y:S02]  /*0640*/  IMAD R17, R17, R12, RZ ;  /* 0x0000000c11117224 */ /* 0x000fe400078e02ff */
[----:B------:R-:W-:Y:S02]  /*0650*/  IMAD.MOV R14, RZ, RZ, -R14 ;  /* 0x000000ffff0e7224 */ /* 0x000fe400078e0a0e */
[----:B------:R-:W-:-:S04]  /*0660*/  IMAD.HI.U32 R10, R11, R17, R10 ;  /* 0x000000110b0a7227 */ /* 0x000fc800078e000a */
[----:B------:R-:W-:Y:S02]  /*0670*/  IMAD R11, R8, R14, R15 ;  /* 0x0000000e080b7224 */ /* 0x000fe400078e020f */
[----:B------:R-:W-:Y:S02]  /*0680*/  IMAD.MOV.U32 R14, RZ, RZ, R16 ;  /* 0x000000ffff0e7224 */ /* 0x000fe400078e0010 */
[----:B------:R-:W-:Y:S01]  /*0690*/  IMAD.HI.U32 R10, R10, R5, RZ ;  /* 0x000000050a0a7227 */ /* 0x000fe200078e00ff */
[----:B------:R-:W-:-:S03]  /*06a0*/  ISETP.GT.U32.AND P0, PT, R8, R11, PT ;  /* 0x0000000b0800720c */ /* 0x000fc60003f04070 */
[----:B------:R-:W-:Y:S01]  /*06b0*/  IMAD R5, R10, R14, R5 ;  /* 0x0000000e0a057224 */ /* 0x000fe200078e0205 */
[----:B------:R-:W-:-:S04]  /*06c0*/  IADD3 R14, PT, PT, R27, UR5, RZ ;  /* 0x000000051b0e7c10 */ /* 0x000fc8000fffe0ff */
[----:B------:R-:W-:Y:S01]  /*06d0*/  ISETP.GT.U32.AND P2, PT, R12, R5, PT ;  /* 0x000000050c00720c */ /* 0x000fe20003f44070 */
[----:B------:R-:W-:-:S04]  /*06e0*/  VIADD R22, R14, UR5 ;  /* 0x000000050e167c36 */ /* 0x000fc80008000000 */
[----:B------:R-:W-:Y:S02]  /*06f0*/  @!P0 IADD3 R11, PT, PT, R11, -R8, RZ ;  /* 0x800000080b0b8210 */ /* 0x000fe40007ffe0ff */
[----:B------:R-:W-:Y:S02]  /*0700*/  IADD3 R16, PT, PT, R22, UR5, RZ ;  /* 0x0000000516107c10 */ /* 0x000fe4000fffe0ff */
[----:B------:R-:W-:-:S03]  /*0710*/  ISETP.GT.U32.AND P0, PT, R8, R11, PT ;  /* 0x0000000b0800720c */ /* 0x000fc60003f04070 */
[----:B------:R-:W-:Y:S02]  /*0720*/  VIADD R24, R16, UR5 ;  /* 0x0000000510187c36 */ /* 0x000fe40008000000 */
[----:B------:R-:W-:Y:S02]  /*0730*/  @!P2 IMAD.IADD R5, R5, 0x1, -R12 ;  /* 0x000000010505a824 */ /* 0x000fe400078e0a0c */
[----:B------:R-:W-:Y:S01]  /*0740*/  @!P2 VIADD R10, R10, 0x1 ;  /* 0x000000010a0aa836 */ /* 0x000fe20000000000 */
[----:B------:R-:W-:Y:S02]  /*0750*/  ISETP.NE.AND P2, PT, R9, RZ, PT ;  /* 0x000000ff0900720c */ /* 0x000fe40003f45270 */
[----:B------:R-:W-:Y:S02]  /*0760*/  ISETP.GE.U32.AND P1, PT, R5, R12, PT ;  /* 0x0000000c0500720c */ /* 0x000fe40003f26070 */
[----:B------:R-:W-:Y:S02]  /*0770*/  LOP3.LUT R5, R0, R9, RZ, 0x3c, !PT ;  /* 0x0000000900057212 */ /* 0x000fe400078e3cff */
[----:B------:R-:W-:-:S02]  /*0780*/  @!P0 IADD3 R11, PT, PT, R11, -R8, RZ ;  /* 0x800000080b0b8210 */ /* 0x000fc40007ffe0ff */
[----:B------:R-:W-:Y:S01]  /*0790*/  ISETP.GE.AND P4, PT, R5, RZ, PT ;  /* 0x000000ff0500720c */ /* 0x000fe20003f86270 */
[----:B------:R-:W-:Y:S01]  /*07a0*/  VIADD R5, R7, 0x1 ;  /* 0x0000000107057836 */ /* 0x000fe20000000000 */
[----:B------:R-:W-:Y:S02]  /*07b0*/  ISETP.NE.AND P0, PT, R3, RZ, PT ;  /* 0x000000ff0300720c */ /* 0x000fe40003f05270 */
[----:B------:R-:W-:Y:S02]  /*07c0*/  @!P3 IADD3 R11, PT, PT, -R11, RZ, RZ ;  /* 0x000000ff0b0bb210 */ /* 0x000fe40007ffe1ff */
[----:B------:R-:W-:Y:S02]  /*07d0*/  IADD3 R23, PT, PT, R24, UR5, RZ ;  /* 0x0000000518177c10 */ /* 0x000fe4000fffe0ff */
[----:B------:R-:W-:Y:S02]  /*07e0*/  @P1 IADD3 R10, PT, PT, R10, 0x1, RZ ;  /* 0x000000010a0a1810 */ /* 0x000fe40007ffe0ff */
[----:B------:R-:W-:Y:S01]  /*07f0*/  ISETP.GT.AND P1, PT, R3, -0x1, PT ;  /* 0xffffffff0300780c */ /* 0x000fe20003f24270 */
[----:B------:R-:W-:-:S02]  /*0800*/  VIADD R17, R23, UR5 ;  /* 0x0000000517117c36 */ /* 0x000fc40008000000 */
[----:B------:R-:W-:Y:S01]  /*0810*/  @!P4 IMAD.MOV R10, RZ, RZ, -R10 ;  /* 0x000000ffff0ac224 */ /* 0x000fe200078e0a0a */
[----:B------:R-:W-:Y:S01]  /*0820*/  @!P2 LOP3.LUT R10, RZ, R9, RZ, 0x33, !PT ;  /* 0x00000009ff0aa212 */ /* 0x000fe200078e33ff */
[----:B------:R-:W-:Y:S01]  /*0830*/  VIADD R13, R17, UR5 ;  /* 0x00000005110d7c36 */ /* 0x000fe20008000000 */
[-C--:B------:R-:W-:Y:S02]  /*0840*/  @!P0 LOP3.LUT R11, RZ, R3.reuse, RZ, 0x33, !PT ;  /* 0x00000003ff0b8212 */ /* 0x080fe400078e33ff */
[----:B------:R-:W-:Y:S02]  /*0850*/  ISETP.GE.AND P4, PT, R5, R4, PT ;  /* 0x000000040500720c */ /* 0x000fe40003f86270 */
[----:B------:R-:W-:Y:S01]  /*0860*/  IADD3 R6, PT, PT, R11, 0x1, RZ ;  /* 0x000000010b067810 */ /* 0x000fe20007ffe0ff */
[----:B------:R-:W-:Y:S01]  /*0870*/  IMAD R10, R10, R3, R11 ;  /* 0x000000030a0a7224 */ /* 0x000fe200078e020b */
[----:B------:R-:W-:Y:S02]  /*0880*/  LOP3.LUT R8, R4, R11, R3, 0xfe, !PT ;  /* 0x0000000b04087212 */ /* 0x000fe400078efe03 */
[----:B------:R-:W-:-:S02]  /*0890*/  ISETP.GE.AND P5, PT, R6, R3, PT ;  /* 0x000000030600720c */ /* 0x000fc40003fa6270 */
[C---:B------:R-:W-:Y:S02]  /*08a0*/  LOP3.LUT R5, R11.reuse, R3, RZ, 0xfc, !PT ;  /* 0x000000030b057212 */ /* 0x040fe400078efcff */
[----:B------:R-:W-:Y:S02]  /*08b0*/  IADD3 R3, PT, PT, R10, -0x1, RZ ;  /* 0xffffffff0a037810 */ /* 0x000fe40007ffe0ff */
[----:B------:R-:W-:Y:S02]  /*08c0*/  ISETP.GT.AND P1, PT, R11, RZ, P1 ;  /* 0x000000ff0b00720c */ /* 0x000fe40000f24270 */
[-C--:B------:R-:W-:Y:S01]  /*08d0*/  LOP3.LUT R6, R7, R4.reuse, RZ, 0xfc, !PT ;  /* 0x0000000407067212 */ /* 0x080fe200078efcff */
[----:B------:R-:W-:Y:S01]  /*08e0*/  IMAD R3, R3, R4, R7 ;  /* 0x0000000403037224 */ /* 0x000fe200078e0207 */
[----:B------:R-:W-:Y:S02]  /*08f0*/  ISETP.GT.AND P4, PT, R7, -0x2, !P4 ;  /* 0xfffffffe0700780c */ /* 0x000fe40006784270 */
[----:B------:R-:W-:-:S02]  /*0900*/  ISETP.GT.AND P3, PT, R6, -0x1, P1 ;  /* 0xffffffff0600780c */ /* 0x000fc40000f64270 */
[C---:B------:R-:W-:Y:S01]  /*0910*/  IADD3 R29, PT, PT, R3.reuse, -0x1, RZ ;  /* 0xffffffff031d7810 */ /* 0x040fe20007ffe0ff */
[----:B------:R-:W-:Y:S01]  /*0920*/  IMAD R3, R3, UR5, RZ ;  /* 0x0000000503037c24 */ /* 0x000fe2000f8e02ff */
[----:B------:R-:W-:Y:S02]  /*0930*/  ISETP.GT.AND P2, PT, R7, RZ, PT ;  /* 0x000000ff0700720c */ /* 0x000fe40003f44270 */
[----:B------:R-:W-:Y:S02]  /*0940*/  P2R R12, PR, RZ, 0x8 ;  /* 0x00000008ff0c7803 */ /* 0x000fe40000000000 */
[C-C-:B------:R-:W-:Y:S02]  /*0950*/  LOP3.LUT R15, R5.reuse, R7, R4.reuse, 0xfe, !PT ;  /* 0x00000007050f7212 */ /* 0x140fe400078efe04 */
[----:B------:R-:W-:Y:S01]  /*0960*/  ISETP.GT.AND P3, PT, R5, -0x1, P4 ;  /* 0xffffffff0500780c */ /* 0x000fe20002764270 */
[C-C-:B------:R-:W-:Y:S01]  /*0970*/  IMAD.IADD R5, R29.reuse, 0x1, R4.reuse ;  /* 0x000000011d057824 */ /* 0x140fe200078e0204 */
[----:B------:R-:W-:Y:S01]  /*0980*/  ISETP.GT.AND P0, PT, R8, -0x1, P2 ;  /* 0xffffffff0800780c */ /* 0x000fe20001704270 */
[----:B------:R-:W-:Y:S01]  /*0990*/  IMAD R29, R29, UR5, RZ ;  /* 0x000000051d1d7c24 */ /* 0x000fe2000f8e02ff */
[----:B------:R-:W-:Y:S01]  /*09a0*/  ISETP.GT.AND P2, PT, R4, -0x1, P2 ;  /* 0xffffffff0400780c */ /* 0x000fe20001744270 */
[----:B------:R-:W-:Y:S01]  /*09b0*/  IMAD.IADD R4, R5, 0x1, R4 ;  /* 0x0000000105047824 */ /* 0x000fe200078e0204 */
[----:B------:R-:W-:-:S02]  /*09c0*/  ISETP.GT.AND P5, PT, R11, -0x2, !P5 ;  /* 0xfffffffe0b00780c */ /* 0x000fc40006fa4270 */
[----:B------:R-:W-:Y:S01]  /*09d0*/  PLOP3.LUT P6, PT, P1, P2, PT, 0x80, 0x8 ;  /* 0x000000000008781c */ /* 0x000fe20000fc5070 */
[C---:B------:R-:W-:Y:S01]  /*09e0*/  IMAD R8, R4.reuse, UR5, RZ ;  /* 0x0000000504087c24 */ /* 0x040fe2000f8e02ff */
[C---:B------:R-:W-:Y:S01]  /*09f0*/  IADD3 R7, PT, PT, R5.reuse, 0x2, RZ ;  /* 0x0000000205077810 */ /* 0x040fe20007ffe0ff */
[----:B------:R-:W-:Y:S01]  /*0a00*/  IMAD R5, R5, UR5, RZ ;  /* 0x0000000505057c24 */ /* 0x000fe2000f8e02ff */
[----:B------:R-:W-:Y:S01]  /*0a10*/  PLOP3.LUT P1, PT, P1, P4, PT, 0x80, 0x8 ;  /* 0x000000000008781c */ /* 0x000fe20000f29070 */
[----:B------:R-:W-:Y:S01]  /*0a20*/  VIADD R10, R4, 0x2 ;  /* 0x00000002040a7836 */ /* 0x000fe20000000000 */
[----:B------:R-:W-:Y:S01]  /*0a30*/  PLOP3.LUT P2, PT, P5, P2, PT, 0x80, 0x8 ;  /* 0x000000000008781c */ /* 0x000fe20002f45070 */
[----:B------:R-:W-:Y:S01]  /*0a40*/  IMAD R7, R7, UR5, RZ ;  /* 0x0000000507077c24 */ /* 0x000fe2000f8e02ff */
[----:B------:R-:W-:Y:S01]  /*0a50*/  PLOP3.LUT P4, PT, P5, P4, PT, 0x80, 0x8 ;  /* 0x000000000008781c */ /* 0x000fe20002f89070 */
[----:B------:R-:W-:Y:S01]  /*0a60*/  IMAD R10, R10, UR5, RZ ;  /* 0x000000050a0a7c24 */ /* 0x000fe2000f8e02ff */
[----:B------:R-:W-:-:S02]  /*0a70*/  P2R R11, PR, RZ, 0x40 ;  /* 0x00000040ff0b7803 */ /* 0x000fc40000000000 */
[----:B------:R-:W-:Y:S01]  /*0a80*/  ISETP.GT.AND P5, PT, R6, -0x1, P5 ;  /* 0xffffffff0600780c */ /* 0x000fe20002fa4270 */
[----:B------:R-:W-:Y:S01]  /*0a90*/  VIADD R6, R5, UR5 ;  /* 0x0000000505067c36 */ /* 0x000fe20008000000 */
[----:B------:R-:W-:Y:S02]  /*0aa0*/  IADD3 R25, PT, PT, R13, UR5, RZ ;  /* 0x000000050d197c10 */ /* 0x000fe4000fffe0ff */
[----:B------:R-:W-:Y:S02]  /*0ab0*/  IADD3 R4, PT, PT, R3, UR5, RZ ;  /* 0x0000000503047c10 */ /* 0x000fe4000fffe0ff */
[----:B------:R-:W-:Y:S02]  /*0ac0*/  IADD3 R9, PT, PT, R8, UR5, RZ ;  /* 0x0000000508097c10 */ /* 0x000fe4000fffe0ff */
[----:B------:R-:W-:-:S13]  /*0ad0*/  ISETP.GE.AND P6, PT, R15, RZ, PT ;  /* 0x000000ff0f00720c */ /* 0x000fda0003fc6270 */
.L_x_8:
[----:B------:R-:W0:Y:S01]  /*0ae0*/  LDC.64 R18, c[0x0][0x380] ;  /* 0x0000e000ff127b82 */ /* 0x000e220000000a00 */
[----:B------:R-:W-:Y:S02]  /*0af0*/  P2R R15, PR, RZ, 0x20 ;  /* 0x00000020ff0f7803 */ /* 0x000fe40000000000 */
[----:B------:R-:W-:Y:S02]  /*0b00*/  ISETP.NE.AND P5, PT, R11, RZ, PT ;  /* 0x000000ff0b00720c */ /* 0x000fe40003fa5270 */
[----:B------:R-:W-:Y:S02]  /*0b10*/  P2R R26, PR, RZ, 0x10 ;  /* 0x00000010ff1a7803 */ /* 0x000fe40000000000 */
[----:B------:R-:W-:Y:S01]  /*0b20*/  ISETP.NE.AND P4, PT, R12, RZ, PT ;  /* 0x000000ff0c00720c */ /* 0x000fe20003f85270 */
[----:B------:R-:W1:Y:S08]  /*0b30*/  LDC.64 R20, c[0x0][0x388] ;  /* 0x0000e200ff147b82 */ /* 0x000e700000000a00 */
[----:B------:R-:W2:Y:S01]  /*0b40*/  LDC.64 R36, c[0x0][0x380] ;  /* 0x0000e000ff247b82 */ /* 0x000ea20000000a00 */
[----:B0-----:R-:W-:-:S07]  /*0b50*/  @P5 IMAD.WIDE R30, R29, 0x4, R18 ;  /* 0x000000041d1e5825 */ /* 0x001fce00078e0212 */
[----:B------:R-:W0:Y:S01]  /*0b60*/  LDC.64 R34, c[0x0][0x388] ;  /* 0x0000e200ff227b82 */ /* 0x000e220000000a00 */
[----:B------:R-:W3:Y:S01]  /*0b70*/  @P5 LDG.E.CONSTANT R31, desc[UR6][R30.64] ;  /* 0x000000061e1f5981 */ /* 0x000ee2000c1e9900 */
[----:B-1----:R-:W-:-:S06]  /*0b80*/  @P5 IMAD.WIDE R32, R27, 0x4, R20 ;  /* 0x000000041b205825 */ /* 0x002fcc00078e0214 */
[----:B------:R-:W1:Y:S01]  /*0b90*/  LDC.64 R18, c[0x0][0x388] ;  /* 0x0000e200ff127b82 */ /* 0x000e620000000a00 */
[----:B------:R-:W3:Y:S07]  /*0ba0*/  @P5 LDG.E.CONSTANT R32, desc[UR6][R32.64] ;  /* 0x0000000620205981 */ /* 0x000eee000c1e9900 */
[----:B------:R-:W4:Y:S01]  /*0bb0*/  LDC.64 R20, c[0x0][0x380] ;  /* 0x0000e000ff147b82 */ /* 0x000f220000000a00 */
[----:B-1----:R-:W-:-:S06]  /*0bc0*/  @P4 IMAD.WIDE R18, R14, 0x4, R18 ;  /* 0x000000040e124825 */ /* 0x002fcc00078e0212 */
[----:B------:R-:W3:Y:S01]  /*0bd0*/  @P4 LDG.E.CONSTANT R18, desc[UR6][R18.64] ;  /* 0x0000000612124981 */ /* 0x000ee2000c1e9900 */
[----:B----4-:R-:W-:-:S06]  /*0be0*/  @P4 IMAD.WIDE R20, R3, 0x4, R20 ;  /* 0x0000000403144825 */ /* 0x010fcc00078e0214 */
[----:B------:R-:W4:Y:S01]  /*0bf0*/  @P4 LDG.E.CONSTANT R21, desc[UR6][R20.64] ;  /* 0x0000000614154981 */ /* 0x000f22000c1e9900 */
[----:B--2---:R-:W-:-:S04]  /*0c00*/  @P1 IMAD.WIDE R36, R4, 0x4, R36 ;  /* 0x0000000404241825 */ /* 0x004fc800078e0224 */
[----:B0-----:R-:W-:Y:S02]  /*0c10*/  @P1 IMAD.WIDE R34, R22, 0x4, R34 ;  /* 0x0000000416221825 */ /* 0x001fe400078e0222 */
[----:B------:R-:W2:Y:S04]  /*0c20*/  @P1 LDG.E.CONSTANT R37, desc[UR6][R36.64] ;  /* 0x0000000624251981 */ /* 0x000ea8000c1e9900 */
[----:B------:R-:W2:Y:S01]  /*0c30*/  @P1 LDG.E.CONSTANT R34, desc[UR6][R34.64] ;  /* 0x0000000622221981 */ /* 0x000ea2000c1e9900 */
[----:B---3-5:R-:W-:Y:S02]  /*0c40*/  @P5 FFMA R2, R31, R32, R2 ;  /* 0x000000201f025223 */ /* 0x028fe40000000002 */
[----:B------:R-:W0:Y:S02]  /*0c50*/  LDC.64 R30, c[0x0][0x380] ;  /* 0x0000e000ff1e7b82 */ /* 0x000e240000000a00 */
[----:B----4-:R-:W-:-:S06]  /*0c60*/  @P4 FFMA R2, R21, R18, R2 ;  /* 0x0000001215024223 */ /* 0x010fcc0000000002 */
[----:B------:R-:W1:Y:S01]  /*0c70*/  LDC.64 R20, c[0x0][0x388] ;  /* 0x0000e200ff147b82 */ /* 0x000e620000000a00 */
[----:B0-----:R-:W-:-:S06]  /*0c80*/  @P0 IMAD.WIDE R30, R5, 0x4, R30 ;  /* 0x00000004051e0825 */ /* 0x001fcc00078e021e */
[----:B------:R-:W3:Y:S01]  /*0c90*/  @P0 LDG.E.CONSTANT R31, desc[UR6][R30.64] ;  /* 0x000000061e1f0981 */ /* 0x000ee2000c1e9900 */
[----:B------:R-:W0:Y:S01]  /*0ca0*/  LDC.64 R18, c[0x0][0x388] ;  /* 0x0000e200ff127b82 */ /* 0x000e220000000a00 */
[----:B-1----:R-:W-:-:S07]  /*0cb0*/  @P0 IMAD.WIDE R32, R16, 0x4, R20 ;  /* 0x0000000410200825 */ /* 0x002fce00078e0214 */
[----:B------:R-:W1:Y:S01]  /*0cc0*/  LDC.64 R20, c[0x0][0x380] ;  /* 0x0000e000ff147b82 */ /* 0x000e620000000a00 */
[----:B------:R-:W3:Y:S01]  /*0cd0*/  @P0 LDG.E.CONSTANT R32, desc[UR6][R32.64] ;  /* 0x0000000620200981 */ /* 0x000ee2000c1e9900 */
[----:B--2---:R-:W-:Y:S01]  /*0ce0*/  @P1 FFMA R2, R37, R34, R2 ;  /* 0x0000002225021223 */ /* 0x004fe20000000002 */
[----:B0-----:R-:W-:-:S05]  /*0cf0*/  @P6 IMAD.WIDE R36, R24, 0x4, R18 ;  /* 0x0000000418246825 */ /* 0x001fca00078e0212 */
[----:B------:R-:W0:Y:S01]  /*0d00*/  LDC.64 R18, c[0x0][0x388] ;  /* 0x0000e200ff127b82 */ /* 0x000e220000000a00 */
[----:B------:R-:W2:Y:S01]  /*0d10*/  @P6 LDG.E.CONSTANT R36, desc[UR6][R36.64] ;  /* 0x0000000624246981 */ /* 0x000ea2000c1e9900 */
[----:B-1----:R-:W-:-:S06]  /*0d20*/  @P6 IMAD.WIDE R34, R6, 0x4, R20 ;  /* 0x0000000406226825 */ /* 0x002fcc00078e0214 */
[----:B------:R-:W1:Y:S01]  /*0d30*/  LDC.64 R20, c[0x0][0x380] ;  /* 0x0000e000ff147b82 */ /* 0x000e620000000a00 */
[----:B------:R-:W2:Y:S01]  /*0d40*/  @P6 LDG.E.CONSTANT R35, desc[UR6][R34.64] ;  /* 0x0000000622236981 */ /* 0x000ea2000c1e9900 */
[----:B---3--:R-:W-:Y:S01]  /*0d50*/  @P0 FFMA R2, R31, R32, R2 ;  /* 0x000000201f020223 */ /* 0x008fe20000000002 */
[----:B-1----:R-:W-:-:S05]  /*0d60*/  @P3 IMAD.WIDE R30, R7, 0x4, R20 ;  /* 0x00000004071e3825 */ /* 0x002fca00078e0214 */
[----:B------:R-:W1:Y:S01]  /*0d70*/  LDC.64 R20, c[0x0][0x380] ;  /* 0x0000e000ff147b82 */ /* 0x000e620000000a00 */
[----:B0-----:R-:W-:Y:S01]  /*0d80*/  @P3 IMAD.WIDE R32, R23, 0x4, R18 ;  /* 0x0000000417203825 */ /* 0x001fe200078e0212 */
[----:B------:R-:W3:Y:S05]  /*0d90*/  @P3 LDG.E.CONSTANT R31, desc[UR6][R30.64] ;  /* 0x000000061e1f3981 */ /* 0x000eea000c1e9900 */
[----:B------:R-:W3:Y:S01]  /*0da0*/  @P3 LDG.E.CONSTANT R32, desc[UR6][R32.64] ;  /* 0x0000000620203981 */ /* 0x000ee2000c1e9900 */
[----:B------:R-:W0:Y:S01]  /*0db0*/  LDC.64 R18, c[0x0][0x388] ;  /* 0x0000e200ff127b82 */ /* 0x000e220000000a00 */
[----:B------:R-:W-:Y:S01]  /*0dc0*/  ISETP.NE.AND P5, PT, R15, RZ, PT ;  /* 0x000000ff0f00720c */ /* 0x000fe20003fa5270 */
[----:B--2---:R-:W-:Y:S01]  /*0dd0*/  @P6 FFMA R2, R35, R36, R2 ;  /* 0x0000002423026223 */ /* 0x004fe20000000002 */
[----:B-1----:R-:W-:-:S05]  /*0de0*/  @P2 IMAD.WIDE R34, R8, 0x4, R20 ;  /* 0x0000000408222825 */ /* 0x002fca00078e0214 */
[----:B------:R-:W1:Y:S01]  /*0df0*/  LDC.64 R20, c[0x0][0x380] ;  /* 0x0000e000ff147b82 */ /* 0x000e620000000a00 */
[----:B------:R-:W-:Y:S01]  /*0e00*/  ISETP.NE.AND P4, PT, R26, RZ, PT ;  /* 0x000000ff1a00720c */ /* 0x000fe20003f85270 */
[----:B------:R-:W2:Y:S01]  /*0e10*/  @P2 LDG.E.CONSTANT R35, desc[UR6][R34.64] ;  /* 0x0000000622232981 */ /* 0x000ea2000c1e9900 */
[----:B0-----:R-:W-:-:S05]  /*0e20*/  @P2 IMAD.WIDE R36, R17, 0x4, R18 ;  /* 0x0000000411242825 */ /* 0x001fca00078e0212 */
[----:B------:R-:W0:Y:S01]  /*0e30*/  LDC.64 R18, c[0x0][0x388] ;  /* 0x0000e200ff127b82 */ /* 0x000e220000000a00 */
[----:B------:R-:W2:Y:S01]  /*0e40*/  @P2 LDG.E.CONSTANT R36, desc[UR6][R36.64] ;  /* 0x0000000624242981 */ /* 0x000ea2000c1e9900 */
[----:B---3--:R-:W-:Y:S01]  /*0e50*/  @P3 FFMA R2, R31, R32, R2 ;  /* 0x000000201f023223 */ /* 0x008fe20000000002 */
[----:B-1----:R-:W-:-:S05]  /*0e60*/  @P5 IMAD.WIDE R30, R9, 0x4, R20 ;  /* 0x00000004091e5825 */ /* 0x002fca00078e0214 */
[----:B------:R-:W1:Y:S01]  /*0e70*/  LDC.64 R20, c[0x0][0x380] ;  /* 0x0000e000ff147b82 */ /* 0x000e620000000a00 */
[----:B0-----:R-:W-:Y:S01]  /*0e80*/  @P5 IMAD.WIDE R32, R13, 0x4, R18 ;  /* 0x000000040d205825 */ /* 0x001fe200078e0212 */
[----:B------:R-:W3:Y:S06]  /*0e90*/  @P5 LDG.E.CONSTANT R31, desc[UR6][R30.64] ;  /* 0x000000061e1f5981 */ /* 0x000eec000c1e9900 */
[----:B------:R-:W0:Y:S01]  /*0ea0*/  LDC.64 R18, c[0x0][0x388] ;  /* 0x0000e200ff127b82 */ /* 0x000e220000000a00 */
[----:B------:R-:W3:Y:S01]  /*0eb0*/  @P5 LDG.E.CONSTANT R32, desc[UR6][R32.64] ;  /* 0x0000000620205981 */ /* 0x000ee2000c1e9900 */
[----:B-1----:R-:W-:-:S06]  /*0ec0*/  @P4 IMAD.WIDE R20, R10, 0x4, R20 ;  /* 0x000000040a144825 */ /* 0x002fcc00078e0214 */
[----:B------:R-:W4:Y:S01]  /*0ed0*/  @P4 LDG.E.CONSTANT R21, desc[UR6][R20.64] ;  /* 0x0000000614154981 */ /* 0x000f22000c1e9900 */
[----:B0-----:R-:W-:-:S06]  /*0ee0*/  @P4 IMAD.WIDE R18, R25, 0x4, R18 ;  /* 0x0000000419124825 */ /* 0x001fcc00078e0212 */
[----:B------:R-:W4:Y:S01]  /*0ef0*/  @P4 LDG.E.CONSTANT R18, desc[UR6][R18.64] ;  /* 0x0000000612124981 */ /* 0x000f22000c1e9900 */
[----:B------:R-:W-:Y:S01]  /*0f00*/  UIADD3 UR4, UPT, UPT, UR4, 0x1, URZ ;  /* 0x0000000104047890 */ /* 0x000fe2000fffe0ff */
[----:B--2---:R-:W-:-:S03]  /*0f10*/  @P2 FFMA R2, R35, R36, R2 ;  /* 0x0000002423022223 */ /* 0x004fc60000000002 */
[----:B------:R-:W-:Y:S01]  /*0f20*/  UISETP.NE.AND UP0, UPT, UR4, URZ, UPT ;  /* 0x000000ff0400728c */ /* 0x000fe2000bf05270 */
[----:B------:R-:W-:Y:S01]  /*0f30*/  VIADD R29, R29, 0x1 ;  /* 0x000000011d1d7836 */ /* 0x000fe20000000000 */
[----:B------:R-:W-:Y:S01]  /*0f40*/  IADD3 R27, PT, PT, R27, 0x1, RZ ;  /* 0x000000011b1b7810 */ /* 0x000fe20007ffe0ff */
        /* <DEDUP_REMOVED lines=13> */
[----:B------:R-:W-:-:S02]  /*1020*/  IADD3 R9, PT, PT, R9, 0x1, RZ ;  /* 0x0000000109097810 */ /* 0x000fc40007ffe0ff */
[----:B------:R-:W-:Y:S02]  /*1030*/  IADD3 R10, PT, PT, R10, 0x1, RZ ;  /* 0x000000010a0a7810 */ /* 0x000fe40007ffe0ff */
[----:B------:R-:W-:Y:S01]  /*1040*/  IADD3 R25, PT, PT, R25, 0x1, RZ ;  /* 0x0000000119197810 */ /* 0x000fe20007ffe0ff */
[----:B---3--:R-:W-:-:S04]  /*1050*/  @P5 FFMA R2, R31, R32, R2 ;  /* 0x000000201f025223 */ /* 0x008fc80000000002 */
[----:B----4-:R-:W-:Y:S01]  /*1060*/  @P4 FFMA R2, R21, R18, R2 ;  /* 0x0000001215024223 */ /* 0x010fe20000000002 */
[----:B------:R-:W-:Y:S06]  /*1070*/  BRA.U UP0, `(.L_x_8) ;  /* 0xfffffff900987547 */ /* 0x000fec000b83ffff */
.L_x_7:
[----:B------:R-:W0:Y:S02]  /*1080*/  LDC.64 R4, c[0x0][0x398] ;  /* 0x0000e600ff047b82 */ /* 0x000e240000000a00 */
[----:B0-----:R-:W-:-:S05]  /*1090*/  IMAD.WIDE R4, R0, 0x4, R4 ;  /* 0x0000000400047825 */ /* 0x001fca00078e0204 */
[----:B-----5:R-:W-:Y:S01]  /*10a0*/  STG.E desc[UR6][R4.64], R2 ;  /* 0x0000000204007986 */ /* 0x020fe2000c101906 */
[----:B------:R-:W-:Y:S05]  /*10b0*/  EXIT ;  /* 0x000000000000794d */ /* 0x000fea0003800000 */
.L_x_9:
        /* <DEDUP_REMOVED lines=12> */
.L_x_13:


//--------------------- .text._Z7pool2x2PKfPfiiii --------------------------
	.section	.text._Z7pool2x2PKfPfiiii,"ax",@progbits
	.align	128
        .global         _Z7pool2x2PKfPfiiii
        .type           _Z7pool2x2PKfPfiiii,@function
        .size           _Z7pool2x2PKfPfiiii,(.L_x_14 - _Z7pool2x2PKfPfiiii)
        .other          _Z7pool2x2PKfPfiiii,@"STO_CUDA_ENTRY STV_DEFAULT"
_Z7pool2x2PKfPfiiii:
.text._Z7pool2x2PKfPfiiii:
[----:B------:R-:W-:Y:S08]  /*0000*/  LDC R1, c[0x0][0x37c] ;  /* 0x0000df00ff017b82 */ /* 0x000ff00000000800 */
[----:B------:R-:W0:Y:S01]  /*0010*/  LDC.64 R4, c[0x0][0x390] ;  /* 0x0000e400ff047b82 */ /* 0x000e220000000a00 */
[----:B------:R-:W1:Y:S07]  /*0020*/  S2R R9, SR_TID.X ;  /* 0x0000000000097919 */ /* 0x000e6e0000002100 */
[----:B------:R-:W2:Y:S08]  /*0030*/  LDC.64 R2, c[0x0][0x398] ;  /* 0x0000e600ff027b82 */ /* 0x000eb00000000a00 */
[----:B------:R-:W1:Y:S08]  /*0040*/  S2UR UR4, SR_CTAID.X ;  /* 0x00000000000479c3 */ /* 0x000e700000002500 */
[----:B------:R-:W1:Y:S01]  /*0050*/  LDC R0, c[0x0][0x360] ;  /* 0x0000d800ff007b82 */ /* 0x000e620000000800 */
[----:B0-----:R-:W-:-:S04]  /*0060*/  LEA.HI R6, R5, R5, RZ, 0x1 ;  /* 0x0000000505067211 */ /* 0x001fc800078f08ff */
[----:B------:R-:W-:Y:S02]  /*0070*/  SHF.R.S32.HI R6, RZ, 0x1, R6 ;  /* 0x00000001ff067819 */ /* 0x000fe40000011406 */
[----:B--2---:R-:W-:-:S03]  /*0080*/  LEA.HI R7, R2, R2, RZ, 0x1 ;  /* 0x0000000202077211 */ /* 0x004fc600078f08ff */
[----:B------:R-:W-:Y:S01]  /*0090*/  IMAD R4, R6, R4, RZ ;  /* 0x0000000406047224 */ /* 0x000fe200078e02ff */
[----:B------:R-:W-:-:S05]  /*00a0*/  SHF.R.S32.HI R7, RZ, 0x1, R7 ;  /* 0x00000001ff077819 */ /* 0x000fca0000011407 */
[----:B------:R-:W-:Y:S02]  /*00b0*/  IMAD R4, R7, R4, RZ ;  /* 0x0000000407047224 */ /* 0x000fe400078e02ff */
[----:B-1----:R-:W-:Y:S02]  /*00c0*/  IMAD R0, R0, UR4, R9 ;  /* 0x0000000400007c24 */ /* 0x002fe4000f8e0209 */
[----:B------:R-:W-:-:S05]  /*00d0*/  IMAD R9, R4, R3, RZ ;  /* 0x0000000304097224 */ /* 0x000fca00078e02ff */
[----:B------:R-:W-:-:S13]  /*00e0*/  ISETP.GE.AND P0, PT, R0, R9, PT ;  /* 0x000000090000720c */ /* 0x000fda0003f06270 */
[----:B------:R-:W-:Y:S05]  /*00f0*/  @P0 EXIT ;  /* 0x000000000000094d */ /* 0x000fea0003800000 */
[----:B------:R-:W-:Y:S01]  /*0100*/  IABS R13, R3 ;  /* 0x00000003000d7213 */ /* 0x000fe20000000000 */
[----:B------:R-:W0:Y:S01]  /*0110*/  LDCU.64 UR4, c[0x0][0x358] ;  /* 0x00006b00ff0477ac */ /* 0x000e220008000a00 */
[-C--:B------:R-:W-:Y:S02]  /*0120*/  IABS R12, R7.reuse ;  /* 0x00000007000c7213 */ /* 0x080fe40000000000 */
[----:B------:R-:W1:Y:S01]  /*0130*/  I2F.RP R4, R13 ;  /* 0x0000000d00047306 */ /* 0x000e620000209400 */
[----:B------:R-:W-:Y:S02]  /*0140*/  IABS R14, R6 ;  /* 0x00000006000e7213 */ /* 0x000fe40000000000 */
[----:B------:R-:W-:-:S05]  /*0150*/  IABS R18, R7 ;  /* 0x0000000700127213 */ /* 0x000fca0000000000 */
[----:B------:R-:W2:Y:S08]  /*0160*/  I2F.RP R17, R14 ;  /* 0x0000000e00117306 */ /* 0x000eb00000209400 */
[----:B-1----:R-:W1:Y:S08]  /*0170*/  MUFU.RCP R4, R4 ;  /* 0x0000000400047308 */ /* 0x002e700000001000 */
[----:B--2---:R-:W-:Y:S01]  /*0180*/  MUFU.RCP R17, R17 ;  /* 0x0000001100117308 */ /* 0x004fe20000001000 */
[----:B-1----:R-:W-:Y:S01]  /*0190*/  VIADD R8, R4, 0xffffffe ;  /* 0x0ffffffe04087836 */ /* 0x002fe20000000000 */
[----:B------:R-:W-:-:S06]  /*01a0*/  IABS R4, R0 ;  /* 0x0000000000047213 */ /* 0x000fcc0000000000 */
[----:B------:R1:W2:Y:S02]  /*01b0*/  F2I.FTZ.U32.TRUNC.NTZ R9, R8 ;  /* 0x0000000800097305 */ /* 0x0002a4000021f000 */
[----:B-1----:R-:W-:Y:S02]  /*01c0*/  IMAD.MOV.U32 R8, RZ, RZ, RZ ;  /* 0x000000ffff087224 */ /* 0x002fe400078e00ff */
[----:B--2---:R-:W-:-:S04]  /*01d0*/  IMAD.MOV R10, RZ, RZ, -R9 ;  /* 0x000000ffff0a7224 */ /* 0x004fc800078e0a09 */
[----:B------:R-:W-:Y:S01]  /*01e0*/  IMAD R11, R10, R13, RZ ;  /* 0x0000000d0a0b7224 */ /* 0x000fe200078e02ff */
[----:B------:R-:W-:-:S03]  /*01f0*/  MOV R10, R12 ;  /* 0x0000000c000a7202 */ /* 0x000fc60000000f00 */
[----:B------:R-:W-:Y:S02]  /*0200*/  IMAD.HI.U32 R9, R9, R11, R8 ;  /* 0x0000000b09097227 */ /* 0x000fe400078e0008 */
[----:B------:R-:W1:Y:S04]  /*0210*/  I2F.RP R11, R10 ;  /* 0x0000000a000b7306 */ /* 0x000e680000209400 */
[----:B------:R-:W-:-:S04]  /*0220*/  IMAD.HI.U32 R12, R9, R4, RZ ;  /* 0x00000004090c7227 */ /* 0x000fc800078e00ff */
[----:B------:R-:W-:-:S04]  /*0230*/  IMAD.MOV R8, RZ, RZ, -R12 ;  /* 0x000000ffff087224 */ /* 0x000fc800078e0a0c */
[C---:B------:R-:W-:Y:S01]  /*0240*/  IMAD R8, R13.reuse, R8, R4 ;  /* 0x000000080d087224 */ /* 0x040fe200078e0204 */
[----:B-1----:R-:W1:Y:S04]  /*0250*/  MUFU.RCP R11, R11 ;  /* 0x0000000b000b7308 */ /* 0x002e680000001000 */
[----:B------:R-:W-:-:S13]  /*0260*/  ISETP.GT.U32.AND P1, PT, R13, R8, PT ;  /* 0x000000080d00720c */ /* 0x000fda0003f24070 */
[-C--:B------:R-:W-:Y:S01]  /*0270*/  @!P1 IADD3 R8, PT, PT, R8, -R13.reuse, RZ ;  /* 0x8000000d08089210 */ /* 0x080fe20007ffe0ff */
[----:B------:R-:W-:Y:S01]  /*0280*/  @!P1 VIADD R12, R12, 0x1 ;  /* 0x000000010c0c9836 */ /* 0x000fe20000000000 */
[----:B------:R-:W-:Y:S01]  /*0290*/  ISETP.NE.AND P1, PT, R3, RZ, PT ;  /* 0x000000ff0300720c */ /* 0x000fe20003f25270 */
[----:B-1----:R-:W-:Y:S01]  /*02a0*/  VIADD R9, R11, 0xffffffe ;  /* 0x0ffffffe0b097836 */ /* 0x002fe20000000000 */
[----:B------:R-:W-:Y:S02]  /*02b0*/  ISETP.GE.U32.AND P0, PT, R8, R13, PT ;  /* 0x0000000d0800720c */ /* 0x000fe40003f06070 */
[----:B------:R-:W-:-:S03]  /*02c0*/  LOP3.LUT R8, R0, R3, RZ, 0x3c, !PT ;  /* 0x0000000300087212 */ /* 0x000fc600078e3cff */
[----:B------:R-:W1:Y:S01]  /*02d0*/  F2I.FTZ.U32.TRUNC.NTZ R9, R9 ;  /* 0x0000000900097305 */ /* 0x000e62000021f000 */
[----:B------:R-:W-:Y:S01]  /*02e0*/  ISETP.GE.AND P2, PT, R8, RZ, PT ;  /* 0x000000ff0800720c */ /* 0x000fe20003f46270 */
[----:B------:R-:W-:-:S04]  /*02f0*/  IMAD R8, R6, R3, RZ ;  /* 0x0000000306087224 */ /* 0x000fc800078e02ff */
[----:B------:R-:W-:Y:S02]  /*0300*/  IMAD R13, R7, R8, RZ ;  /* 0x00000008070d7224 */ /* 0x000fe400078e02ff */
[----:B------:R-:W-:Y:S01]  /*0310*/  HFMA2 R8, -RZ, RZ, 0, 0 ;  /* 0x00000000ff087431 */ /* 0x000fe200000001ff */
[----:B------:R-:W-:Y:S02]  /*0320*/  @P0 IADD3 R12, PT, PT, R12, 0x1, RZ ;  /* 0x000000010c0c0810 */ /* 0x000fe40007ffe0ff */
[-C--:B------:R-:W-:Y:S02]  /*0330*/  IABS R15, R13.reuse ;  /* 0x0000000d000f7213 */ /* 0x080fe40000000000 */
[----:B------:R-:W-:Y:S01]  /*0340*/  IABS R19, R13 ;  /* 0x0000000d00137213 */ /* 0x000fe20000000000 */
[----:B------:R-:W-:Y:S01]  /*0350*/  @!P2 IMAD.MOV R12, RZ, RZ, -R12 ;  /* 0x000000ffff0ca224 */ /* 0x000fe200078e0a0c */
[----:B------:R-:W-:Y:S01]  /*0360*/  @!P1 LOP3.LUT R12, RZ, R3, RZ, 0x33, !PT ;  /* 0x00000003ff0c9212 */ /* 0x000fe200078e33ff */
[----:B-1----:R-:W-:-:S03]  /*0370*/  IMAD.MOV R11, RZ, RZ, -R9 ;  /* 0x000000ffff0b7224 */ /* 0x002fc600078e0a09 */
[----:B------:R-:W-:Y:S01]  /*0380*/  IABS R16, R12 ;  /* 0x0000000c00107213 */ /* 0x000fe20000000000 */
[----:B------:R-:W-:-:S04]  /*0390*/  IMAD R11, R11, R10, RZ ;  /* 0x0000000a0b0b7224 */ /* 0x000fc800078e02ff */
[----:B------:R-:W-:Y:S01]  /*03a0*/  IMAD.HI.U32 R8, R9, R11, R8 ;  /* 0x0000000b09087227 */ /* 0x000fe200078e0008 */
[----:B------:R-:W-:-:S03]  /*03b0*/  MOV R11, R16 ;  /* 0x00000010000b7202 */ /* 0x000fc60000000f00 */
[----:B------:R-:W-:Y:S02]  /*03c0*/  IMAD.MOV R9, RZ, RZ, -R18 ;  /* 0x000000ffff097224 */ /* 0x000fe400078e0a12 */
[----:B------:R-:W1:Y:S01]  /*03d0*/  I2F.RP R18, R15 ;  /* 0x0000000f00127306 */ /* 0x000e620000209400 */
[----:B------:R-:W-:Y:S01]  /*03e0*/  IMAD.HI.U32 R16, R8, R11, RZ ;  /* 0x0000000b08107227 */ /* 0x000fe200078e00ff */
[----:B------:R-:W-:-:S03]  /*03f0*/  LOP3.LUT R8, R12, R7, RZ, 0x3c, !PT ;  /* 0x000000070c087212 */ /* 0x000fc600078e3cff */
[----:B------:R-:W-:Y:S01]  /*0400*/  IMAD R11, R16, R9, R11 ;  /* 0x00000009100b7224 */ /* 0x000fe200078e020b */
[----:B------:R-:W-:Y:S01]  /*0410*/  ISETP.GE.AND P2, PT, R8, RZ, PT ;  /* 0x000000ff0800720c */ /* 0x000fe20003f46270 */
[----:B------:R-:W-:Y:S02]  /*0420*/  VIADD R9, R17, 0xffffffe ;  /* 0x0ffffffe11097836 */ /* 0x000fe40000000000 */
[----:B------:R-:W-:Y:S01]  /*0430*/  IMAD.MOV.U32 R8, RZ, RZ, RZ ;  /* 0x000000ffff087224 */ /* 0x000fe200078e00ff */
[----:B------:R-:W-:-:S03]  /*0440*/  ISETP.GT.U32.AND P1, PT, R10, R11, PT ;  /* 0x0000000b0a00720c */ /* 0x000fc60003f24070 */
[----:B------:R-:W2:Y:S08]  /*0450*/  F2I.FTZ.U32.TRUNC.NTZ R9, R9 ;  /* 0x0000000900097305 */ /* 0x000eb0000021f000 */
[----:B-1----:R-:W1:Y:S02]  /*0460*/  MUFU.RCP R18, R18 ;  /* 0x0000001200127308 */ /* 0x002e640000001000 */
[----:B------:R-:W-:-:S02]  /*0470*/  @!P1 IADD3 R11, PT, PT, R11, -R10, RZ ;  /* 0x8000000a0b0b9210 */ /* 0x000fc40007ffe0ff */
[----:B------:R-:W-:Y:S02]  /*0480*/  @!P1 IADD3 R16, PT, PT, R16, 0x1, RZ ;  /* 0x0000000110109810 */ /* 0x000fe40007ffe0ff */
[----:B------:R-:W-:Y:S02]  /*0490*/  ISETP.GE.U32.AND P0, PT, R11, R10, PT ;  /* 0x0000000a0b00720c */ /* 0x000fe40003f06070 */
[----:B------:R-:W-:Y:S02]  /*04a0*/  ISETP.NE.AND P1, PT, R7, RZ, PT ;  /* 0x000000ff0700720c */ /* 0x000fe40003f25270 */
[----:B--2---:R-:W-:-:S05]  /*04b0*/  IADD3 R17, PT, PT, RZ, -R9, RZ ;  /* 0x80000009ff117210 */ /* 0x004fca0007ffe0ff */
[----:B------:R-:W-:Y:S02]  /*04c0*/  IMAD R17, R17, R14, RZ ;  /* 0x0000000e11117224 */ /* 0x000fe400078e02ff */
[----:B-1----:R-:W-:Y:S01]  /*04d0*/  VIADD R10, R18, 0xffffffe ;  /* 0x0ffffffe120a7836 */ /* 0x002fe20000000000 */
[----:B------:R-:W-:Y:S01]  /*04e0*/  IABS R18, R6 ;  /* 0x0000000600127213 */ /* 0x000fe20000000000 */
[----:B------:R-:W-:Y:S02]  /*04f0*/  @P0 VIADD R16, R16, 0x1 ;  /* 0x0000000110100836 */ /* 0x000fe40000000000 */
[----:B------:R-:W1:Y:S01]  /*0500*/  F2I.FTZ.U32.TRUNC.NTZ R11, R10 ;  /* 0x0000000a000b7305 */ /* 0x000e62000021f000 */
[----:B------:R-:W-:Y:S01]  /*0510*/  IMAD.HI.U32 R8, R9, R17, R8 ;  /* 0x0000001109087227 */ /* 0x000fe200078e0008 */
[----:B------:R-:W-:-:S03]  /*0520*/  IADD3 R18, PT, PT, RZ, -R18, RZ ;  /* 0x80000012ff127210 */ /* 0x000fc60007ffe0ff */
[----:B------:R-:W-:Y:S01]  /*0530*/  @!P2 IMAD.MOV R16, RZ, RZ, -R16 ;  /* 0x000000ffff10a224 */ /* 0x000fe200078e0a10 */
[----:B------:R-:W-:-:S04]  /*0540*/  @!P1 LOP3.LUT R16, RZ, R7, RZ, 0x33, !PT ;  /* 0x00000007ff109212 */ /* 0x000fc800078e33ff */
[----:B------:R-:W-:Y:S02]  /*0550*/  IABS R9, R16 ;  /* 0x0000001000097213 */ /* 0x000fe40000000000 */
[C---:B------:R-:W-:Y:S02]  /*0560*/  ISETP.GE.AND P1, PT, R16.reuse, RZ, PT ;  /* 0x000000ff1000720c */ /* 0x040fe40003f26270 */
[----:B------:R-:W-:Y:S01]  /*0570*/  IADD3 R16, PT, PT, -R16, RZ, RZ ;  /* 0x000000ff10107210 */ /* 0x000fe20007ffe1ff */
[----:B------:R-:W-:Y:S01]  /*0580*/  IMAD.HI.U32 R8, R8, R9, RZ ;  /* 0x0000000908087227 */ /* 0x000fe200078e00ff */
[----:B-1----:R-:W-:-:S03]  /*0590*/  IADD3 R10, PT, PT, RZ, -R11, RZ ;  /* 0x8000000bff0a7210 */ /* 0x002fc60007ffe0ff */
[--C-:B------:R-:W-:Y:S02]  /*05a0*/  IMAD R7, R7, R16, R12.reuse ;  /* 0x0000001007077224 */ /* 0x100fe400078e020c */
[----:B------:R-:W-:Y:S02]  /*05b0*/  IMAD R17, R10, R15, RZ ;  /* 0x0000000f0a117224 */ /* 0x000fe400078e02ff */
[----:B------:R-:W-:Y:S01]  /*05c0*/  IMAD.MOV.U32 R10, RZ, RZ, RZ ;  /* 0x000000ffff0a7224 */ /* 0x000fe200078e00ff */
[----:B------:R-:W-:Y:S01]  /*05d0*/  SHF.L.U32 R7, R7, 0x1, RZ ;  /* 0x0000000107077819 */ /* 0x000fe200000006ff */
[----:B------:R-:W-:Y:S02]  /*05e0*/  IMAD.MOV R12, RZ, RZ, -R12 ;  /* 0x000000ffff0c7224 */ /* 0x000fe400078e0a0c */
[----:B------:R-:W-:Y:S01]  /*05f0*/  IMAD.HI.U32 R11, R11, R17, R10 ;  /* 0x000000110b0b7227 */ /* 0x000fe200078e000a */
[----:B------:R-:W-:-:S03]  /*0600*/  IADD3 R17, PT, PT, RZ, -R19, RZ ;  /* 0x80000013ff117210 */ /* 0x000fc60007ffe0ff */
[----:B------:R-:W-:Y:S02]  /*0610*/  IMAD.MOV.U32 R10, RZ, RZ, R18 ;  /* 0x000000ffff0a7224 */ /* 0x000fe400078e0012 */
[----:B------:R-:W-:-:S04]  /*0620*/  IMAD.HI.U32 R11, R11, R4, RZ ;  /* 0x000000040b0b7227 */ /* 0x000fc800078e00ff */
[----:B------:R-:W-:Y:S02]  /*0630*/  IMAD R9, R8, R10, R9 ;  /* 0x0000000a08097224 */ /* 0x000fe400078e0209 */
[----:B------:R-:W-:Y:S02]  /*0640*/  IMAD R4, R11, R17, R4 ;  /* 0x000000110b047224 */ /* 0x000fe400078e0204 */
[----:B------:R-:W-:Y:S01]  /*0650*/  IMAD R12, R3, R12, R0 ;  /* 0x0000000c030c7224 */ /* 0x000fe200078e0200 */
[----:B------:R-:W-:Y:S02]  /*0660*/  ISETP.GT.U32.AND P0, PT, R14, R9, PT ;  /* 0x000000090e00720c */ /* 0x000fe40003f04070 */
[----:B------:R-:W-:-:S11]  /*0670*/  ISETP.GT.U32.AND P3, PT, R15, R4, PT ;  /* 0x000000040f00720c */ /* 0x000fd60003f64070 */
[----:B------:R-:W-:Y:S02]  /*0680*/  @!P0 IADD3 R9, PT, PT, R9, -R14, RZ ;  /* 0x8000000e09098210 */ /* 0x000fe40007ffe0ff */
[----:B------:R-:W-:Y:S01]  /*0690*/  @!P3 IMAD.IADD R4, R4, 0x1, -R15 ;  /* 0x000000010404b824 */ /* 0x000fe200078e0a0f */
[----:B------:R-:W-:Y:S02]  /*06a0*/  @!P3 IADD3 R11, PT, PT, R11, 0x1, RZ ;  /* 0x000000010b0bb810 */ /* 0x000fe40007ffe0ff */
[----:B------:R-:W-:Y:S02]  /*06b0*/  ISETP.GT.U32.AND P4, PT, R14, R9, PT ;  /* 0x000000090e00720c */ /* 0x000fe40003f84070 */
[----:B------:R-:W-:Y:S02]  /*06c0*/  ISETP.GE.U32.AND P2, PT, R4, R15, PT ;  /* 0x0000000f0400720c */ /* 0x000fe40003f46070 */
[----:B------:R-:W-:Y:S02]  /*06d0*/  LOP3.LUT R4, R0, R13, RZ, 0x3c, !PT ;  /* 0x0000000d00047212 */ /* 0x000fe400078e3cff */
[----:B------:R-:W-:-:S02]  /*06e0*/  ISETP.NE.AND P3, PT, R6, RZ, PT ;  /* 0x000000ff0600720c */ /* 0x000fc40003f65270 */
[----:B------:R-:W-:-:S05]  /*06f0*/  ISETP.GE.AND P0, PT, R4, RZ, PT ;  /* 0x000000ff0400720c */ /* 0x000fca0003f06270 */
[----:B------:R-:W-:Y:S01]  /*0700*/  @!P4 IMAD.IADD R9, R9, 0x1, -R14 ;  /* 0x000000010909c824 */ /* 0x000fe200078e0a0e */
[----:B------:R-:W-:Y:S02]  /*0710*/  ISETP.NE.AND P4, PT, R13, RZ, PT ;  /* 0x000000ff0d00720c */ /* 0x000fe40003f85270 */
[----:B------:R-:W-:Y:S01]  /*0720*/  @P2 IADD3 R11, PT, PT, R11, 0x1, RZ ;  /* 0x000000010b0b2810 */ /* 0x000fe20007ffe0ff */
[----:B------:R-:W-:Y:S02]  /*0730*/  IMAD.MOV.U32 R4, RZ, RZ, R9 ;  /* 0x000000ffff047224 */ /* 0x000fe400078e0009 */
[----:B------:R-:W1:Y:S02]  /*0740*/  LDC.64 R8, c[0x0][0x380] ;  /* 0x0000e000ff087b82 */ /* 0x000e640000000a00 */
[----:B------:R-:W-:Y:S01]  /*0750*/  @!P0 IMAD.MOV R11, RZ, RZ, -R11 ;  /* 0x000000ffff0b8224 */ /* 0x000fe200078e0a0b */
[----:B------:R-:W-:Y:S02]  /*0760*/  @!P1 IADD3 R4, PT, PT, -R4, RZ, RZ ;  /* 0x000000ff04049210 */ /* 0x000fe40007ffe1ff */
[----:B------:R-:W-:-:S03]  /*0770*/  @!P3 LOP3.LUT R4, RZ, R6, RZ, 0x33, !PT ;  /* 0x00000006ff04b212 */ /* 0x000fc600078e33ff */
[----:B------:R-:W-:Y:S02]  /*0780*/  @!P4 LOP3.LUT R11, RZ, R13, RZ, 0x33, !PT ;  /* 0x0000000dff0bc212 */ /* 0x000fe400078e33ff */
[----:B------:R-:W-:-:S04]  /*0790*/  IMAD.SHL.U32 R4, R4, 0x2, RZ ;  /* 0x0000000204047824 */ /* 0x000fc800078e00ff */
[----:B------:R-:W-:Y:S02]  /*07a0*/  IMAD R4, R11, R5, R4 ;  /* 0x000000050b047224 */ /* 0x000fe400078e0204 */
[----:B------:R-:W2:Y:S02]  /*07b0*/  LDC.64 R10, c[0x0][0x388] ;  /* 0x0000e200ff0a7b82 */ /* 0x000ea40000000a00 */
[----:B------:R-:W-:-:S04]  /*07c0*/  IMAD R4, R4, R2, R7 ;  /* 0x0000000204047224 */ /* 0x000fc800078e0207 */
[C---:B------:R-:W-:Y:S01]  /*07d0*/  IMAD R5, R4.reuse, R3, R12 ;  /* 0x0000000304057224 */ /* 0x040fe200078e020c */
[----:B------:R-:W-:-:S03]  /*07e0*/  IADD3 R2, PT, PT, R4, R2, RZ ;  /* 0x0000000204027210 */ /* 0x000fc60007ffe0ff */
[----:B-1----:R-:W-:-:S04]  /*07f0*/  IMAD.WIDE R4, R5, 0x4, R8 ;  /* 0x0000000405047825 */ /* 0x002fc800078e0208 */
[----:B------:R-:W-:-:S04]  /*0800*/  IMAD R7, R2, R3, R12 ;  /* 0x0000000302077224 */ /* 0x000fc800078e020c */
[----:B------:R-:W-:-:S04]  /*0810*/  IMAD.WIDE R8, R7, 0x4, R8 ;  /* 0x0000000407087825 */ /* 0x000fc800078e0208 */
[C---:B------:R-:W-:Y:S02]  /*0820*/  IMAD.WIDE R6, R3.reuse, 0x4, R4 ;  /* 0x0000000403067825 */ /* 0x040fe400078e0204 */
[----:B0-----:R-:W3:Y:S02]  /*0830*/  LDG.E.CONSTANT R4, desc[UR4][R4.64] ;  /* 0x0000000404047981 */ /* 0x001ee4000c1e9900 */
[----:B------:R-:W-:Y:S02]  /*0840*/  IMAD.WIDE R2, R3, 0x4, R8 ;  /* 0x0000000403027825 */ /* 0x000fe400078e0208 */
[----:B------:R-:W3:Y:S04]  /*0850*/  LDG.E.CONSTANT R6, desc[UR4][R6.64] ;  /* 0x0000000406067981 */ /* 0x000ee8000c1e9900 */
[----:B------:R-:W3:Y:S04]  /*0860*/  LDG.E.CONSTANT R9, desc[UR4][R8.64] ;  /* 0x0000000408097981 */ /* 0x000ee8000c1e9900 */
[----:B------:R-:W4:Y:S01]  /*0870*/  LDG.E.CONSTANT R3, desc[UR4][R2.64] ;  /* 0x0000000402037981 */ /* 0x000f22000c1e9900 */
[----:B--2---:R-:W-:Y:S01]  /*0880*/  IMAD.WIDE R10, R0, 0x4, R10 ;  /* 0x00000004000a7825 */ /* 0x004fe200078e020a */
[----:B---3--:R-:W-:-:S04]  /*0890*/  FMNMX3 R12, R4, R9, R6, !PT ;  /* 0x00000009040c7276 */ /* 0x008fc80007800006 */
[----:B----4-:R-:W-:-:S05]  /*08a0*/  FMNMX R13, R12, R3, !PT ;  /* 0x000000030c0d7209 */ /* 0x010fca0007800000 */
[----:B------:R-:W-:Y:S01]  /*08b0*/  STG.E desc[UR4][R10.64], R13 ;  /* 0x0000000d0a007986 */ /* 0x000fe2000c101904 */
[----:B------:R-:W-:Y:S05]  /*08c0*/  EXIT ;  /* 0x000000000000794d */ /* 0x000fea0003800000 */
.L_x_10:
        /* <DEDUP_REMOVED lines=11> */
.L_x_14:


//--------------------- .text._Z8act_reluPfi      --------------------------
	.section	.text._Z8act_reluPfi,"ax",@progbits
	.align	128
        .global         _Z8act_reluPfi
        .type           _Z8act_reluPfi,@function
        .size           _Z8act_reluPfi,(.L_x_15 - _Z8act_reluPfi)
        .other          _Z8act_reluPfi,@"STO_CUDA_ENTRY STV_DEFAULT"
_Z8act_reluPfi:
.text._Z8act_reluPfi:
[----:B------:R-:W-:Y:S01]  /*0000*/  LDC R1, c[0x0][0x37c] ;  /* 0x0000df00ff017b82 */ /* 0x000fe20000000800 */
[----:B------:R-:W0:Y:S07]  /*0010*/  S2R R0, SR_TID.X ;  /* 0x0000000000007919 */ /* 0x000e2e0000002100 */
[----:B------:R-:W0:Y:S01]  /*0020*/  S2UR UR4, SR_CTAID.X ;  /* 0x00000000000479c3 */ /* 0x000e220000002500 */
[----:B------:R-:W1:Y:S07]  /*0030*/  LDCU UR5, c[0x0][0x388] ;  /* 0x00007100ff0577ac */ /* 0x000e6e0008000800 */
[----:B------:R-:W0:Y:S02]  /*0040*/  LDC R5, c[0x0][0x360] ;  /* 0x0000d800ff057b82 */ /* 0x000e240000000800 */
[----:B0-----:R-:W-:-:S05]  /*0050*/  IMAD R5, R5, UR4, R0 ;  /* 0x0000000405057c24 */ /* 0x001fca000f8e0200 */
[----:B-1----:R-:W-:-:S13]  /*0060*/  ISETP.GE.AND P0, PT, R5, UR5, PT ;  /* 0x0000000505007c0c */ /* 0x002fda000bf06270 */
[----:B------:R-:W-:Y:S05]  /*0070*/  @P0 EXIT ;  /* 0x000000000000094d */ /* 0x000fea0003800000 */
[----:B------:R-:W0:Y:S01]  /*0080*/  LDC.64 R2, c[0x0][0x380] ;  /* 0x0000e000ff027b82 */ /* 0x000e220000000a00 */
[----:B------:R-:W1:Y:S01]  /*0090*/  LDCU.64 UR4, c[0x0][0x358] ;  /* 0x00006b00ff0477ac */ /* 0x000e620008000a00 */
[----:B0-----:R-:W-:-:S05]  /*00a0*/  IMAD.WIDE R2, R5, 0x4, R2 ;  /* 0x0000000405027825 */ /* 0x001fca00078e0202 */
[----:B-1----:R-:W2:Y:S02]  /*00b0*/  LDG.E R0, desc[UR4][R2.64] ;  /* 0x0000000402007981 */ /* 0x002ea4000c1e1900 */
[----:B--2---:R-:W-:-:S05]  /*00c0*/  FMNMX R5, RZ, R0, !PT ;  /* 0x00000000ff057209 */ /* 0x004fca0007800000 */
[----:B------:R-:W-:Y:S01]  /*00d0*/  STG.E desc[UR4][R2.64], R5 ;  /* 0x0000000502007986 */ /* 0x000fe2000c101904 */
[----:B------:R-:W-:Y:S05]  /*00e0*/  EXIT ;  /* 0x000000000000794d */ /* 0x000fea0003800000 */
.L_x_11:
        /* <DEDUP_REMOVED lines=9> */
.L_x_15:


//--------------------- .nv.shared.reserved.0     --------------------------
	.section	.nv.shared.reserved.0,"aw",@nobits
	.weak		__nv_reservedSMEM_offset_0_alias
	.size		__nv_reservedSMEM_offset_0_alias, 0, 64
	.other		__nv_reservedSMEM_offset_0_alias,@"STO_CUDA_RESERVED_SHARED STV_DEFAULT"
__nv_reservedSMEM_offset_0_alias:
	.zero		0
	.zero		64


//--------------------- .nv.constant0._Z11dense_layerPKfS0_S0_Pfiii --------------------------
	.section	.nv.constant0._Z11dense_layerPKfS0_S0_Pfiii,"a",@progbits
	.sectionflags	@""
	.align	4
.nv.constant0._Z11dense_layerPKfS0_S0_Pfiii:
	.zero		940


//--------------------- .nv.constant0._Z7conv3x3PKfS0_S0_Pfiiiii --------------------------
	.section	.nv.constant0._Z7conv3x3PKfS0_S0_Pfiiiii,"a",@progbits
	.sectionflags	@""
	.align	4
.nv.constant0._Z7conv3x3PKfS0_S0_Pfiiiii:
	.zero		948


//--------------------- .nv.constant0._Z7pool2x2PKfPfiiii --------------------------
	.section	.nv.constant0._Z7pool2x2PKfPfiiii,"a",@progbits
	.sectionflags	@""
	.align	4
.nv.constant0._Z7pool2x2PKfPfiiii:
	.zero		928


//--------------------- .nv.constant0._Z8act_reluPfi --------------------------
	.section	.nv.constant0._Z8act_reluPfi,"a",@progbits
	.sectionflags	@""
	.align	4
.nv.constant0._Z8act_reluPfi:
	.zero		908


//--------------------- SYMBOLS --------------------------

	.type		.nv.reservedSmem.offset0,@object
	.size		.nv.reservedSmem.offset0,0x4
